//
// Generated by NVIDIA NVVM Compiler
//
// Compiler Build ID: CL-36424714
// Cuda compilation tools, release 13.0, V13.0.88
// Based on NVVM 20.0.0
//

.version 9.0
.target sm_100
.address_size 64

	// .globl	_ZN8collider3gpu24bloom_check_batch_kernelEPKhS2_Phmmi
// _ZZN8collider3gpu34bloom_check_batch_optimized_kernelEPKhS2_PhmmiE12shared_cache has been demoted
// _ZZN8collider3gpu34bloom_check_batch_optimized_kernelEPKhS2_PhmmiE10cache_tags has been demoted

.visible .entry _ZN8collider3gpu24bloom_check_batch_kernelEPKhS2_Phmmi(
	.param .u64 .ptr .align 1 _ZN8collider3gpu24bloom_check_batch_kernelEPKhS2_Phmmi_param_0,
	.param .u64 .ptr .align 1 _ZN8collider3gpu24bloom_check_batch_kernelEPKhS2_Phmmi_param_1,
	.param .u64 .ptr .align 1 _ZN8collider3gpu24bloom_check_batch_kernelEPKhS2_Phmmi_param_2,
	.param .u64 _ZN8collider3gpu24bloom_check_batch_kernelEPKhS2_Phmmi_param_3,
	.param .u64 _ZN8collider3gpu24bloom_check_batch_kernelEPKhS2_Phmmi_param_4,
	.param .u32 _ZN8collider3gpu24bloom_check_batch_kernelEPKhS2_Phmmi_param_5
)
{
	.local .align 16 .b8 	__local_depot0[256];
	.reg .b64 	%SP;
	.reg .b64 	%SPL;
	.reg .pred 	%p<23>;
	.reg .b16 	%rs<3>;
	.reg .b32 	%r<49>;
	.reg .b64 	%rd<86>;

	mov.u64 	%SPL, __local_depot0;
	ld.param.u64 	%rd42, [_ZN8collider3gpu24bloom_check_batch_kernelEPKhS2_Phmmi_param_0];
	ld.param.u64 	%rd43, [_ZN8collider3gpu24bloom_check_batch_kernelEPKhS2_Phmmi_param_1];
	ld.param.u64 	%rd44, [_ZN8collider3gpu24bloom_check_batch_kernelEPKhS2_Phmmi_param_2];
	ld.param.u64 	%rd46, [_ZN8collider3gpu24bloom_check_batch_kernelEPKhS2_Phmmi_param_3];
	ld.param.u64 	%rd45, [_ZN8collider3gpu24bloom_check_batch_kernelEPKhS2_Phmmi_param_4];
	ld.param.u32 	%r11, [_ZN8collider3gpu24bloom_check_batch_kernelEPKhS2_Phmmi_param_5];
	add.u64 	%rd1, %SPL, 0;
	mov.u32 	%r12, %ctaid.x;
	mov.u32 	%r13, %ntid.x;
	mov.u32 	%r14, %tid.x;
	mad.lo.s32 	%r15, %r12, %r13, %r14;
	cvt.u64.u32 	%rd2, %r15;
	setp.le.u64 	%p3, %rd46, %rd2;
	@%p3 bra 	$L__BB0_24;
	cvta.to.global.u64 	%rd48, %rd42;
	mad.lo.s64 	%rd49, %rd2, 20, %rd48;
	ld.global.nc.u64 	%rd3, [%rd49];
	ld.global.nc.u64 	%rd50, [%rd49+8];
	or.b64  	%rd4, %rd50, 1;
	setp.lt.s32 	%p4, %r11, 1;
	@%p4 bra 	$L__BB0_20;
	and.b32  	%r1, %r11, 3;
	setp.lt.u32 	%p5, %r11, 4;
	mov.b32 	%r45, 0;
	@%p5 bra 	$L__BB0_6;
	and.b32  	%r45, %r11, 2147483644;
	neg.s32 	%r47, %r45;
	add.s64 	%rd81, %rd1, 16;
	mul.lo.s64 	%rd6, %rd4, 3;
	mov.u64 	%rd80, %rd3;
$L__BB0_4:
	.pragma "nounroll";
	or.b64  	%rd51, %rd80, %rd45;
	and.b64  	%rd52, %rd51, -4294967296;
	setp.ne.s64 	%p6, %rd52, 0;
	@%p6 bra 	$L__BB0_25;
	cvt.u32.u64 	%r17, %rd45;
	cvt.u32.u64 	%r18, %rd80;
	rem.u32 	%r19, %r18, %r17;
	cvt.u64.u32 	%rd82, %r19;
	bra.uni 	$L__BB0_26;
$L__BB0_6:
	setp.eq.s32 	%p11, %r1, 0;
	@%p11 bra 	$L__BB0_20;
	setp.eq.s32 	%p12, %r1, 1;
	@%p12 bra 	$L__BB0_15;
	cvt.u64.u32 	%rd7, %r45;
	mad.lo.s64 	%rd8, %rd4, %rd7, %rd3;
	or.b64  	%rd61, %rd8, %rd45;
	and.b64  	%rd62, %rd61, -4294967296;
	setp.ne.s64 	%p13, %rd62, 0;
	@%p13 bra 	$L__BB0_10;
	cvt.u32.u64 	%r29, %rd45;
	cvt.u32.u64 	%r30, %rd8;
	rem.u32 	%r31, %r30, %r29;
	cvt.u64.u32 	%rd77, %r31;
	bra.uni 	$L__BB0_11;
$L__BB0_10:
	rem.u64 	%rd77, %rd8, %rd45;
$L__BB0_11:
	shl.b64 	%rd63, %rd7, 3;
	add.s64 	%rd12, %rd1, %rd63;
	st.local.u64 	[%rd12], %rd77;
	add.s64 	%rd13, %rd8, %rd4;
	or.b64  	%rd64, %rd13, %rd45;
	and.b64  	%rd65, %rd64, -4294967296;
	setp.ne.s64 	%p14, %rd65, 0;
	@%p14 bra 	$L__BB0_13;
	cvt.u32.u64 	%r32, %rd45;
	cvt.u32.u64 	%r33, %rd13;
	rem.u32 	%r34, %r33, %r32;
	cvt.u64.u32 	%rd78, %r34;
	bra.uni 	$L__BB0_14;
$L__BB0_13:
	rem.u64 	%rd78, %rd13, %rd45;
$L__BB0_14:
	st.local.u64 	[%rd12+8], %rd78;
	add.s32 	%r45, %r45, 2;
$L__BB0_15:
	and.b32  	%r35, %r11, 1;
	setp.eq.b32 	%p15, %r35, 1;
	not.pred 	%p16, %p15;
	@%p16 bra 	$L__BB0_20;
	cvt.u64.u32 	%rd17, %r45;
	mad.lo.s64 	%rd18, %rd4, %rd17, %rd3;
	or.b64  	%rd66, %rd18, %rd45;
	and.b64  	%rd67, %rd66, -4294967296;
	setp.ne.s64 	%p17, %rd67, 0;
	@%p17 bra 	$L__BB0_18;
	cvt.u32.u64 	%r36, %rd45;
	cvt.u32.u64 	%r37, %rd18;
	rem.u32 	%r38, %r37, %r36;
	cvt.u64.u32 	%rd79, %r38;
	bra.uni 	$L__BB0_19;
$L__BB0_18:
	rem.u64 	%rd79, %rd18, %rd45;
$L__BB0_19:
	shl.b64 	%rd68, %rd17, 3;
	add.s64 	%rd69, %rd1, %rd68;
	st.local.u64 	[%rd69], %rd79;
$L__BB0_20:
	setp.lt.s32 	%p19, %r11, 1;
	mov.pred 	%p22, -1;
	@%p19 bra 	$L__BB0_23;
	cvta.to.global.u64 	%rd22, %rd43;
	mov.b32 	%r48, 0;
$L__BB0_22:
	mul.wide.u32 	%rd70, %r48, 8;
	add.s64 	%rd71, %rd1, %rd70;
	ld.local.u64 	%rd72, [%rd71];
	shr.u64 	%rd73, %rd72, 3;
	cvt.u32.u64 	%r40, %rd72;
	and.b32  	%r41, %r40, 7;
	add.s64 	%rd74, %rd22, %rd73;
	ld.global.nc.u8 	%rs1, [%rd74];
	cvt.u32.u8 	%r42, %rs1;
	shr.u32 	%r43, %r42, %r41;
	and.b32  	%r44, %r43, 1;
	setp.eq.b32 	%p22, %r44, 1;
	add.s32 	%r48, %r48, 1;
	setp.ne.s32 	%p20, %r48, %r11;
	and.pred  	%p21, %p22, %p20;
	@%p21 bra 	$L__BB0_22;
$L__BB0_23:
	selp.u16 	%rs2, 1, 0, %p22;
	cvta.to.global.u64 	%rd75, %rd44;
	add.s64 	%rd76, %rd75, %rd2;
	st.global.u8 	[%rd76], %rs2;
$L__BB0_24:
	ret;
$L__BB0_25:
	rem.u64 	%rd82, %rd80, %rd45;
$L__BB0_26:
	add.s64 	%rd28, %rd4, %rd80;
	or.b64  	%rd53, %rd28, %rd45;
	and.b64  	%rd54, %rd53, -4294967296;
	setp.ne.s64 	%p7, %rd54, 0;
	@%p7 bra 	$L__BB0_28;
	cvt.u32.u64 	%r20, %rd45;
	cvt.u32.u64 	%r21, %rd28;
	rem.u32 	%r22, %r21, %r20;
	cvt.u64.u32 	%rd83, %r22;
	bra.uni 	$L__BB0_29;
$L__BB0_28:
	rem.u64 	%rd83, %rd28, %rd45;
$L__BB0_29:
	st.local.v2.u64 	[%rd81+-16], {%rd82, %rd83};
	shl.b64 	%rd55, %rd4, 1;
	add.s64 	%rd32, %rd55, %rd80;
	or.b64  	%rd56, %rd32, %rd45;
	and.b64  	%rd57, %rd56, -4294967296;
	setp.ne.s64 	%p8, %rd57, 0;
	@%p8 bra 	$L__BB0_31;
	cvt.u32.u64 	%r23, %rd45;
	cvt.u32.u64 	%r24, %rd32;
	rem.u32 	%r25, %r24, %r23;
	cvt.u64.u32 	%rd84, %r25;
	bra.uni 	$L__BB0_32;
$L__BB0_31:
	rem.u64 	%rd84, %rd32, %rd45;
$L__BB0_32:
	add.s64 	%rd36, %rd6, %rd80;
	or.b64  	%rd58, %rd36, %rd45;
	and.b64  	%rd59, %rd58, -4294967296;
	setp.ne.s64 	%p9, %rd59, 0;
	@%p9 bra 	$L__BB0_34;
	cvt.u32.u64 	%r26, %rd45;
	cvt.u32.u64 	%r27, %rd36;
	rem.u32 	%r28, %r27, %r26;
	cvt.u64.u32 	%rd85, %r28;
	bra.uni 	$L__BB0_35;
$L__BB0_34:
	rem.u64 	%rd85, %rd36, %rd45;
$L__BB0_35:
	st.local.v2.u64 	[%rd81], {%rd84, %rd85};
	add.s32 	%r47, %r47, 4;
	add.s64 	%rd81, %rd81, 32;
	shl.b64 	%rd60, %rd4, 2;
	add.s64 	%rd80, %rd80, %rd60;
	setp.eq.s32 	%p10, %r47, 0;
	@%p10 bra 	$L__BB0_6;
	bra.uni 	$L__BB0_4;

}
	// .globl	_ZN8collider3gpu34bloom_check_batch_optimized_kernelEPKhS2_Phmmi
.visible .entry _ZN8collider3gpu34bloom_check_batch_optimized_kernelEPKhS2_Phmmi(
	.param .u64 .ptr .align 1 _ZN8collider3gpu34bloom_check_batch_optimized_kernelEPKhS2_Phmmi_param_0,
	.param .u64 .ptr .align 1 _ZN8collider3gpu34bloom_check_batch_optimized_kernelEPKhS2_Phmmi_param_1,
	.param .u64 .ptr .align 1 _ZN8collider3gpu34bloom_check_batch_optimized_kernelEPKhS2_Phmmi_param_2,
	.param .u64 _ZN8collider3gpu34bloom_check_batch_optimized_kernelEPKhS2_Phmmi_param_3,
	.param .u64 _ZN8collider3gpu34bloom_check_batch_optimized_kernelEPKhS2_Phmmi_param_4,
	.param .u32 _ZN8collider3gpu34bloom_check_batch_optimized_kernelEPKhS2_Phmmi_param_5
)
{
	.local .align 16 .b8 	__local_depot1[256];
	.reg .b64 	%SP;
	.reg .b64 	%SPL;
	.reg .pred 	%p<31>;
	.reg .b16 	%rs<15>;
	.reg .b32 	%r<100>;
	.reg .b64 	%rd<95>;
	// demoted variable
	.shared .align 1 .b8 _ZZN8collider3gpu34bloom_check_batch_optimized_kernelEPKhS2_PhmmiE12shared_cache[4096];
	// demoted variable
	.shared .align 8 .b8 _ZZN8collider3gpu34bloom_check_batch_optimized_kernelEPKhS2_PhmmiE10cache_tags[512];
	mov.u64 	%SPL, __local_depot1;
	ld.param.u64 	%rd46, [_ZN8collider3gpu34bloom_check_batch_optimized_kernelEPKhS2_Phmmi_param_0];
	ld.param.u64 	%rd50, [_ZN8collider3gpu34bloom_check_batch_optimized_kernelEPKhS2_Phmmi_param_1];
	ld.param.u64 	%rd47, [_ZN8collider3gpu34bloom_check_batch_optimized_kernelEPKhS2_Phmmi_param_2];
	ld.param.u64 	%rd48, [_ZN8collider3gpu34bloom_check_batch_optimized_kernelEPKhS2_Phmmi_param_3];
	ld.param.u64 	%rd49, [_ZN8collider3gpu34bloom_check_batch_optimized_kernelEPKhS2_Phmmi_param_4];
	ld.param.u32 	%r26, [_ZN8collider3gpu34bloom_check_batch_optimized_kernelEPKhS2_Phmmi_param_5];
	cvta.to.global.u64 	%rd1, %rd50;
	add.u64 	%rd2, %SPL, 0;
	mov.u32 	%r1, %tid.x;
	setp.gt.u32 	%p1, %r1, 63;
	@%p1 bra 	$L__BB1_7;
	mov.u32 	%r2, %ntid.x;
	add.s32 	%r27, %r1, %r2;
	max.u32 	%r28, %r27, 64;
	setp.lt.u32 	%p2, %r27, 64;
	selp.u32 	%r29, 1, 0, %p2;
	add.s32 	%r30, %r27, %r29;
	sub.s32 	%r31, %r28, %r30;
	div.u32 	%r32, %r31, %r2;
	add.s32 	%r3, %r32, %r29;
	and.b32  	%r33, %r3, 3;
	setp.eq.s32 	%p3, %r33, 3;
	mov.u32 	%r93, %r1;
	@%p3 bra 	$L__BB1_4;
	add.s32 	%r35, %r3, 1;
	and.b32  	%r4, %r35, 3;
	mov.b32 	%r92, 0;
	mov.u32 	%r93, %r1;
$L__BB1_3:
	.pragma "nounroll";
	shl.b32 	%r36, %r93, 3;
	mov.u32 	%r37, _ZZN8collider3gpu34bloom_check_batch_optimized_kernelEPKhS2_PhmmiE10cache_tags;
	add.s32 	%r38, %r37, %r36;
	mov.b64 	%rd52, -1;
	st.shared.u64 	[%r38], %rd52;
	add.s32 	%r93, %r93, %r2;
	add.s32 	%r92, %r92, 1;
	setp.ne.s32 	%p4, %r92, %r4;
	@%p4 bra 	$L__BB1_3;
$L__BB1_4:
	setp.lt.u32 	%p5, %r3, 3;
	@%p5 bra 	$L__BB1_7;
	mov.u32 	%r40, _ZZN8collider3gpu34bloom_check_batch_optimized_kernelEPKhS2_PhmmiE10cache_tags;
	shl.b32 	%r42, %r2, 3;
	shl.b32 	%r46, %r2, 2;
$L__BB1_6:
	shl.b32 	%r39, %r93, 3;
	add.s32 	%r41, %r40, %r39;
	mov.b64 	%rd53, -1;
	st.shared.u64 	[%r41], %rd53;
	add.s32 	%r43, %r41, %r42;
	st.shared.u64 	[%r43], %rd53;
	add.s32 	%r44, %r43, %r42;
	st.shared.u64 	[%r44], %rd53;
	add.s32 	%r45, %r44, %r42;
	st.shared.u64 	[%r45], %rd53;
	add.s32 	%r93, %r46, %r93;
	setp.lt.u32 	%p6, %r93, 64;
	@%p6 bra 	$L__BB1_6;
$L__BB1_7:
	bar.sync 	0;
	mov.u32 	%r47, %ctaid.x;
	mov.u32 	%r48, %ntid.x;
	mad.lo.s32 	%r49, %r47, %r48, %r1;
	cvt.u64.u32 	%rd3, %r49;
	setp.le.u64 	%p7, %rd48, %rd3;
	@%p7 bra 	$L__BB1_47;
	cvta.to.global.u64 	%rd54, %rd46;
	mad.lo.s64 	%rd55, %rd3, 20, %rd54;
	ld.global.nc.u64 	%rd4, [%rd55];
	ld.global.nc.u64 	%rd56, [%rd55+8];
	or.b64  	%rd5, %rd56, 1;
	setp.lt.s32 	%p8, %r26, 1;
	mov.b16 	%rs14, 1;
	@%p8 bra 	$L__BB1_46;
	and.b32  	%r12, %r26, 3;
	setp.lt.u32 	%p9, %r26, 4;
	mov.b32 	%r95, 0;
	@%p9 bra 	$L__BB1_13;
	and.b32  	%r95, %r26, 2147483644;
	mov.b32 	%r97, 0;
	cvt.u32.u64 	%r52, %rd49;
$L__BB1_11:
	.pragma "nounroll";
	cvt.u64.u32 	%rd22, %r97;
	mad.lo.s64 	%rd23, %rd5, %rd22, %rd4;
	or.b64  	%rd57, %rd23, %rd49;
	and.b64  	%rd58, %rd57, -4294967296;
	setp.ne.s64 	%p10, %rd58, 0;
	@%p10 bra 	$L__BB1_30;
	cvt.u32.u64 	%r53, %rd23;
	rem.u32 	%r54, %r53, %r52;
	cvt.u64.u32 	%rd90, %r54;
	bra.uni 	$L__BB1_31;
$L__BB1_13:
	setp.eq.s32 	%p15, %r12, 0;
	@%p15 bra 	$L__BB1_27;
	setp.eq.s32 	%p16, %r12, 1;
	@%p16 bra 	$L__BB1_22;
	cvt.u64.u32 	%rd6, %r95;
	mad.lo.s64 	%rd7, %rd5, %rd6, %rd4;
	or.b64  	%rd66, %rd7, %rd49;
	and.b64  	%rd67, %rd66, -4294967296;
	setp.ne.s64 	%p17, %rd67, 0;
	@%p17 bra 	$L__BB1_17;
	cvt.u32.u64 	%r65, %rd49;
	cvt.u32.u64 	%r66, %rd7;
	rem.u32 	%r67, %r66, %r65;
	cvt.u64.u32 	%rd87, %r67;
	bra.uni 	$L__BB1_18;
$L__BB1_17:
	rem.u64 	%rd87, %rd7, %rd49;
$L__BB1_18:
	shl.b64 	%rd68, %rd6, 3;
	add.s64 	%rd11, %rd2, %rd68;
	st.local.u64 	[%rd11], %rd87;
	add.s64 	%rd12, %rd7, %rd5;
	or.b64  	%rd69, %rd12, %rd49;
	and.b64  	%rd70, %rd69, -4294967296;
	setp.ne.s64 	%p18, %rd70, 0;
	@%p18 bra 	$L__BB1_20;
	cvt.u32.u64 	%r68, %rd49;
	cvt.u32.u64 	%r69, %rd12;
	rem.u32 	%r70, %r69, %r68;
	cvt.u64.u32 	%rd88, %r70;
	bra.uni 	$L__BB1_21;
$L__BB1_20:
	rem.u64 	%rd88, %rd12, %rd49;
$L__BB1_21:
	st.local.u64 	[%rd11+8], %rd88;
	add.s32 	%r95, %r95, 2;
$L__BB1_22:
	and.b32  	%r71, %r26, 1;
	setp.eq.b32 	%p19, %r71, 1;
	not.pred 	%p20, %p19;
	@%p20 bra 	$L__BB1_27;
	cvt.u64.u32 	%rd16, %r95;
	mad.lo.s64 	%rd17, %rd5, %rd16, %rd4;
	or.b64  	%rd71, %rd17, %rd49;
	and.b64  	%rd72, %rd71, -4294967296;
	setp.ne.s64 	%p21, %rd72, 0;
	@%p21 bra 	$L__BB1_25;
	cvt.u32.u64 	%r72, %rd49;
	cvt.u32.u64 	%r73, %rd17;
	rem.u32 	%r74, %r73, %r72;
	cvt.u64.u32 	%rd89, %r74;
	bra.uni 	$L__BB1_26;
$L__BB1_25:
	rem.u64 	%rd89, %rd17, %rd49;
$L__BB1_26:
	shl.b64 	%rd73, %rd16, 3;
	add.s64 	%rd74, %rd2, %rd73;
	st.local.u64 	[%rd74], %rd89;
$L__BB1_27:
	shr.u64 	%rd21, %rd49, 3;
	mov.b32 	%r98, 0;
	mov.u32 	%r77, _ZZN8collider3gpu34bloom_check_batch_optimized_kernelEPKhS2_PhmmiE10cache_tags;
	mov.u32 	%r87, _ZZN8collider3gpu34bloom_check_batch_optimized_kernelEPKhS2_PhmmiE12shared_cache;
$L__BB1_28:
	mul.wide.u32 	%rd75, %r98, 8;
	add.s64 	%rd76, %rd2, %rd75;
	ld.local.u64 	%rd77, [%rd76];
	shr.u64 	%rd40, %rd77, 3;
	cvt.u16.u64 	%rs1, %rd77;
	shr.u64 	%rd41, %rd77, 9;
	and.b64  	%rd42, %rd41, 63;
	cvt.u32.u64 	%r20, %rd42;
	shl.b32 	%r76, %r20, 3;
	add.s32 	%r21, %r77, %r76;
	ld.shared.u64 	%rd78, [%r21];
	setp.ne.s64 	%p22, %rd78, %rd41;
	@%p22 bra 	$L__BB1_41;
	shl.b64 	%rd83, %rd42, 6;
	mov.b64 	%rd84, 63;
	cvt.u32.u64 	%r82, %rd84;
	cvt.u32.u64 	%r83, %rd40;
	and.b32  	%r84, %r83, %r82;
	cvt.u32.u64 	%r85, %rd83;
	add.s32 	%r86, %r85, %r84;
	add.s32 	%r88, %r87, %r86;
	ld.shared.u8 	%rs13, [%r88];
	bra.uni 	$L__BB1_45;
$L__BB1_30:
	rem.u64 	%rd90, %rd23, %rd49;
$L__BB1_31:
	add.s64 	%rd27, %rd23, %rd5;
	or.b64  	%rd59, %rd27, %rd49;
	and.b64  	%rd60, %rd59, -4294967296;
	setp.ne.s64 	%p11, %rd60, 0;
	@%p11 bra 	$L__BB1_33;
	cvt.u32.u64 	%r56, %rd27;
	rem.u32 	%r57, %r56, %r52;
	cvt.u64.u32 	%rd91, %r57;
	bra.uni 	$L__BB1_34;
$L__BB1_33:
	rem.u64 	%rd91, %rd27, %rd49;
$L__BB1_34:
	shl.b64 	%rd61, %rd22, 3;
	add.s64 	%rd31, %rd2, %rd61;
	st.local.v2.u64 	[%rd31], {%rd90, %rd91};
	add.s64 	%rd32, %rd27, %rd5;
	or.b64  	%rd62, %rd32, %rd49;
	and.b64  	%rd63, %rd62, -4294967296;
	setp.ne.s64 	%p12, %rd63, 0;
	@%p12 bra 	$L__BB1_36;
	cvt.u32.u64 	%r59, %rd32;
	rem.u32 	%r60, %r59, %r52;
	cvt.u64.u32 	%rd92, %r60;
	bra.uni 	$L__BB1_37;
$L__BB1_36:
	rem.u64 	%rd92, %rd32, %rd49;
$L__BB1_37:
	add.s64 	%rd36, %rd32, %rd5;
	or.b64  	%rd64, %rd36, %rd49;
	and.b64  	%rd65, %rd64, -4294967296;
	setp.ne.s64 	%p13, %rd65, 0;
	@%p13 bra 	$L__BB1_39;
	cvt.u32.u64 	%r62, %rd36;
	rem.u32 	%r63, %r62, %r52;
	cvt.u64.u32 	%rd93, %r63;
	bra.uni 	$L__BB1_40;
$L__BB1_39:
	rem.u64 	%rd93, %rd36, %rd49;
$L__BB1_40:
	cvt.u32.u64 	%r64, %rd22;
	st.local.v2.u64 	[%rd31+16], {%rd92, %rd93};
	add.s32 	%r97, %r64, 4;
	setp.eq.s32 	%p14, %r97, %r95;
	@%p14 bra 	$L__BB1_13;
	bra.uni 	$L__BB1_11;
$L__BB1_41:
	add.s64 	%rd79, %rd1, %rd40;
	ld.global.nc.u8 	%rs8, [%rd79];
	cvt.u16.u8 	%rs13, %rs8;
	atom.relaxed.shared.cas.b64 	%rd80, [%r21], -1, %rd41;
	setp.ne.s64 	%p23, %rd80, -1;
	@%p23 bra 	$L__BB1_45;
	and.b64  	%rd94, %rd40, 2305843009213693888;
	setp.ge.u64 	%p24, %rd94, %rd21;
	@%p24 bra 	$L__BB1_45;
	shl.b32 	%r79, %r20, 6;
	add.s32 	%r22, %r87, %r79;
	mov.b32 	%r99, 0;
$L__BB1_44:
	add.s64 	%rd81, %rd1, %rd94;
	ld.global.nc.u8 	%rs9, [%rd81];
	cvt.u16.u8 	%rs10, %rs9;
	add.s32 	%r81, %r22, %r99;
	st.shared.u8 	[%r81], %rs10;
	add.s32 	%r24, %r99, 1;
	setp.lt.u32 	%p25, %r99, 63;
	add.s64 	%rd94, %rd94, 1;
	setp.lt.u64 	%p26, %rd94, %rd21;
	and.pred  	%p27, %p25, %p26;
	mov.u32 	%r99, %r24;
	@%p27 bra 	$L__BB1_44;
$L__BB1_45:
	cvt.u32.u16 	%r89, %rs1;
	and.b16  	%rs11, %rs13, 255;
	and.b32  	%r90, %r89, 7;
	shr.u16 	%rs12, %rs11, %r90;
	and.b16  	%rs14, %rs12, 1;
	add.s32 	%r98, %r98, 1;
	setp.lt.s32 	%p28, %r98, %r26;
	setp.eq.b16 	%p29, %rs14, 1;
	and.pred  	%p30, %p28, %p29;
	@%p30 bra 	$L__BB1_28;
$L__BB1_46:
	cvta.to.global.u64 	%rd85, %rd47;
	add.s64 	%rd86, %rd85, %rd3;
	st.global.u8 	[%rd86], %rs14;
$L__BB1_47:
	ret;

}
	// .globl	_ZN8collider3gpu19bloom_insert_kernelEPKhPhmmi
.visible .entry _ZN8collider3gpu19bloom_insert_kernelEPKhPhmmi(
	.param .u64 .ptr .align 1 _ZN8collider3gpu19bloom_insert_kernelEPKhPhmmi_param_0,
	.param .u64 .ptr .align 1 _ZN8collider3gpu19bloom_insert_kernelEPKhPhmmi_param_1,
	.param .u64 _ZN8collider3gpu19bloom_insert_kernelEPKhPhmmi_param_2,
	.param .u64 _ZN8collider3gpu19bloom_insert_kernelEPKhPhmmi_param_3,
	.param .u32 _ZN8collider3gpu19bloom_insert_kernelEPKhPhmmi_param_4
)
{
	.local .align 16 .b8 	__local_depot2[256];
	.reg .b64 	%SP;
	.reg .b64 	%SPL;
	.reg .pred 	%p<24>;
	.reg .b32 	%r<150>;
	.reg .b64 	%rd<148>;

	mov.u64 	%SPL, __local_depot2;
	ld.param.u64 	%rd47, [_ZN8collider3gpu19bloom_insert_kernelEPKhPhmmi_param_0];
	ld.param.u64 	%rd49, [_ZN8collider3gpu19bloom_insert_kernelEPKhPhmmi_param_1];
	ld.param.u64 	%rd50, [_ZN8collider3gpu19bloom_insert_kernelEPKhPhmmi_param_2];
	ld.param.u64 	%rd48, [_ZN8collider3gpu19bloom_insert_kernelEPKhPhmmi_param_3];
	ld.param.u32 	%r19, [_ZN8collider3gpu19bloom_insert_kernelEPKhPhmmi_param_4];
	cvta.to.global.u64 	%rd1, %rd49;
	add.u64 	%rd2, %SPL, 0;
	mov.u32 	%r20, %ctaid.x;
	mov.u32 	%r21, %ntid.x;
	mov.u32 	%r22, %tid.x;
	mad.lo.s32 	%r23, %r20, %r21, %r22;
	cvt.u64.u32 	%rd3, %r23;
	setp.le.u64 	%p1, %rd50, %rd3;
	@%p1 bra 	$L__BB2_31;
	cvta.to.global.u64 	%rd52, %rd47;
	mad.lo.s64 	%rd53, %rd3, 20, %rd52;
	ld.global.nc.u64 	%rd4, [%rd53];
	ld.global.nc.u64 	%rd54, [%rd53+8];
	or.b64  	%rd5, %rd54, 1;
	setp.lt.s32 	%p2, %r19, 1;
	@%p2 bra 	$L__BB2_31;
	and.b32  	%r1, %r19, 3;
	setp.lt.u32 	%p3, %r19, 4;
	mov.b32 	%r143, 0;
	@%p3 bra 	$L__BB2_6;
	and.b32  	%r143, %r19, 2147483644;
	neg.s32 	%r145, %r143;
	add.s64 	%rd142, %rd2, 16;
	shl.b64 	%rd7, %rd5, 2;
	shl.b64 	%rd8, %rd5, 1;
	mul.lo.s64 	%rd9, %rd5, 3;
	mov.u64 	%rd141, %rd4;
$L__BB2_4:
	.pragma "nounroll";
	or.b64  	%rd55, %rd141, %rd48;
	and.b64  	%rd56, %rd55, -4294967296;
	setp.ne.s64 	%p4, %rd56, 0;
	@%p4 bra 	$L__BB2_32;
	cvt.u32.u64 	%r25, %rd48;
	cvt.u32.u64 	%r26, %rd141;
	rem.u32 	%r27, %r26, %r25;
	cvt.u64.u32 	%rd143, %r27;
	bra.uni 	$L__BB2_33;
$L__BB2_6:
	setp.eq.s32 	%p9, %r1, 0;
	@%p9 bra 	$L__BB2_20;
	setp.eq.s32 	%p10, %r1, 1;
	@%p10 bra 	$L__BB2_15;
	cvt.u64.u32 	%rd10, %r143;
	mad.lo.s64 	%rd11, %rd5, %rd10, %rd4;
	or.b64  	%rd63, %rd11, %rd48;
	and.b64  	%rd64, %rd63, -4294967296;
	setp.ne.s64 	%p11, %rd64, 0;
	@%p11 bra 	$L__BB2_10;
	cvt.u32.u64 	%r37, %rd48;
	cvt.u32.u64 	%r38, %rd11;
	rem.u32 	%r39, %r38, %r37;
	cvt.u64.u32 	%rd138, %r39;
	bra.uni 	$L__BB2_11;
$L__BB2_10:
	rem.u64 	%rd138, %rd11, %rd48;
$L__BB2_11:
	shl.b64 	%rd65, %rd10, 3;
	add.s64 	%rd15, %rd2, %rd65;
	st.local.u64 	[%rd15], %rd138;
	add.s64 	%rd16, %rd11, %rd5;
	or.b64  	%rd66, %rd16, %rd48;
	and.b64  	%rd67, %rd66, -4294967296;
	setp.ne.s64 	%p12, %rd67, 0;
	@%p12 bra 	$L__BB2_13;
	cvt.u32.u64 	%r40, %rd48;
	cvt.u32.u64 	%r41, %rd16;
	rem.u32 	%r42, %r41, %r40;
	cvt.u64.u32 	%rd139, %r42;
	bra.uni 	$L__BB2_14;
$L__BB2_13:
	rem.u64 	%rd139, %rd16, %rd48;
$L__BB2_14:
	st.local.u64 	[%rd15+8], %rd139;
	add.s32 	%r143, %r143, 2;
$L__BB2_15:
	and.b32  	%r43, %r19, 1;
	setp.eq.b32 	%p13, %r43, 1;
	not.pred 	%p14, %p13;
	@%p14 bra 	$L__BB2_20;
	cvt.u64.u32 	%rd20, %r143;
	mad.lo.s64 	%rd21, %rd5, %rd20, %rd4;
	or.b64  	%rd68, %rd21, %rd48;
	and.b64  	%rd69, %rd68, -4294967296;
	setp.ne.s64 	%p15, %rd69, 0;
	@%p15 bra 	$L__BB2_18;
	cvt.u32.u64 	%r44, %rd48;
	cvt.u32.u64 	%r45, %rd21;
	rem.u32 	%r46, %r45, %r44;
	cvt.u64.u32 	%rd140, %r46;
	bra.uni 	$L__BB2_19;
$L__BB2_18:
	rem.u64 	%rd140, %rd21, %rd48;
$L__BB2_19:
	shl.b64 	%rd70, %rd20, 3;
	add.s64 	%rd71, %rd2, %rd70;
	st.local.u64 	[%rd71], %rd140;
$L__BB2_20:
	and.b32  	%r7, %r19, 7;
	setp.lt.u32 	%p16, %r19, 8;
	mov.b32 	%r147, 0;
	@%p16 bra 	$L__BB2_23;
	and.b32  	%r147, %r19, 2147483640;
	neg.s32 	%r146, %r147;
	add.s64 	%rd147, %rd2, 32;
$L__BB2_22:
	.pragma "nounroll";
	ld.local.v2.u64 	{%rd72, %rd73}, [%rd147+-32];
	shr.u64 	%rd74, %rd72, 3;
	cvt.u32.u64 	%r48, %rd72;
	and.b32  	%r49, %r48, 7;
	and.b64  	%rd75, %rd74, 2305843009213693948;
	add.s64 	%rd76, %rd1, %rd75;
	mov.b32 	%r50, 1;
	shl.b32 	%r51, %r50, %r49;
	and.b32  	%r52, %r48, 24;
	shl.b32 	%r53, %r51, %r52;
	atom.global.or.b32 	%r54, [%rd76], %r53;
	shr.u64 	%rd77, %rd73, 3;
	cvt.u32.u64 	%r55, %rd73;
	and.b32  	%r56, %r55, 7;
	and.b64  	%rd78, %rd77, 2305843009213693948;
	add.s64 	%rd79, %rd1, %rd78;
	shl.b32 	%r57, %r50, %r56;
	and.b32  	%r58, %r55, 24;
	shl.b32 	%r59, %r57, %r58;
	atom.global.or.b32 	%r60, [%rd79], %r59;
	ld.local.v2.u64 	{%rd80, %rd81}, [%rd147+-16];
	shr.u64 	%rd82, %rd80, 3;
	cvt.u32.u64 	%r61, %rd80;
	and.b32  	%r62, %r61, 7;
	and.b64  	%rd83, %rd82, 2305843009213693948;
	add.s64 	%rd84, %rd1, %rd83;
	shl.b32 	%r63, %r50, %r62;
	and.b32  	%r64, %r61, 24;
	shl.b32 	%r65, %r63, %r64;
	atom.global.or.b32 	%r66, [%rd84], %r65;
	shr.u64 	%rd85, %rd81, 3;
	cvt.u32.u64 	%r67, %rd81;
	and.b32  	%r68, %r67, 7;
	and.b64  	%rd86, %rd85, 2305843009213693948;
	add.s64 	%rd87, %rd1, %rd86;
	shl.b32 	%r69, %r50, %r68;
	and.b32  	%r70, %r67, 24;
	shl.b32 	%r71, %r69, %r70;
	atom.global.or.b32 	%r72, [%rd87], %r71;
	ld.local.v2.u64 	{%rd88, %rd89}, [%rd147];
	shr.u64 	%rd90, %rd88, 3;
	cvt.u32.u64 	%r73, %rd88;
	and.b32  	%r74, %r73, 7;
	and.b64  	%rd91, %rd90, 2305843009213693948;
	add.s64 	%rd92, %rd1, %rd91;
	shl.b32 	%r75, %r50, %r74;
	and.b32  	%r76, %r73, 24;
	shl.b32 	%r77, %r75, %r76;
	atom.global.or.b32 	%r78, [%rd92], %r77;
	shr.u64 	%rd93, %rd89, 3;
	cvt.u32.u64 	%r79, %rd89;
	and.b32  	%r80, %r79, 7;
	and.b64  	%rd94, %rd93, 2305843009213693948;
	add.s64 	%rd95, %rd1, %rd94;
	shl.b32 	%r81, %r50, %r80;
	and.b32  	%r82, %r79, 24;
	shl.b32 	%r83, %r81, %r82;
	atom.global.or.b32 	%r84, [%rd95], %r83;
	ld.local.v2.u64 	{%rd96, %rd97}, [%rd147+16];
	shr.u64 	%rd98, %rd96, 3;
	cvt.u32.u64 	%r85, %rd96;
	and.b32  	%r86, %r85, 7;
	and.b64  	%rd99, %rd98, 2305843009213693948;
	add.s64 	%rd100, %rd1, %rd99;
	shl.b32 	%r87, %r50, %r86;
	and.b32  	%r88, %r85, 24;
	shl.b32 	%r89, %r87, %r88;
	atom.global.or.b32 	%r90, [%rd100], %r89;
	shr.u64 	%rd101, %rd97, 3;
	cvt.u32.u64 	%r91, %rd97;
	and.b32  	%r92, %r91, 7;
	and.b64  	%rd102, %rd101, 2305843009213693948;
	add.s64 	%rd103, %rd1, %rd102;
	shl.b32 	%r93, %r50, %r92;
	and.b32  	%r94, %r91, 24;
	shl.b32 	%r95, %r93, %r94;
	atom.global.or.b32 	%r96, [%rd103], %r95;
	add.s32 	%r146, %r146, 8;
	add.s64 	%rd147, %rd147, 64;
	setp.ne.s32 	%p17, %r146, 0;
	@%p17 bra 	$L__BB2_22;
$L__BB2_23:
	setp.eq.s32 	%p18, %r7, 0;
	@%p18 bra 	$L__BB2_31;
	setp.lt.u32 	%p19, %r7, 4;
	@%p19 bra 	$L__BB2_26;
	mul.wide.u32 	%rd104, %r147, 8;
	add.s64 	%rd105, %rd2, %rd104;
	ld.local.u64 	%rd106, [%rd105];
	shr.u64 	%rd107, %rd106, 3;
	cvt.u32.u64 	%r97, %rd106;
	and.b32  	%r98, %r97, 7;
	and.b64  	%rd108, %rd107, 2305843009213693948;
	add.s64 	%rd109, %rd1, %rd108;
	mov.b32 	%r99, 1;
	shl.b32 	%r100, %r99, %r98;
	and.b32  	%r101, %r97, 24;
	shl.b32 	%r102, %r100, %r101;
	atom.global.or.b32 	%r103, [%rd109], %r102;
	ld.local.u64 	%rd110, [%rd105+8];
	shr.u64 	%rd111, %rd110, 3;
	cvt.u32.u64 	%r104, %rd110;
	and.b32  	%r105, %r104, 7;
	and.b64  	%rd112, %rd111, 2305843009213693948;
	add.s64 	%rd113, %rd1, %rd112;
	shl.b32 	%r106, %r99, %r105;
	and.b32  	%r107, %r104, 24;
	shl.b32 	%r108, %r106, %r107;
	atom.global.or.b32 	%r109, [%rd113], %r108;
	ld.local.u64 	%rd114, [%rd105+16];
	shr.u64 	%rd115, %rd114, 3;
	cvt.u32.u64 	%r110, %rd114;
	and.b32  	%r111, %r110, 7;
	and.b64  	%rd116, %rd115, 2305843009213693948;
	add.s64 	%rd117, %rd1, %rd116;
	shl.b32 	%r112, %r99, %r111;
	and.b32  	%r113, %r110, 24;
	shl.b32 	%r114, %r112, %r113;
	atom.global.or.b32 	%r115, [%rd117], %r114;
	ld.local.u64 	%rd118, [%rd105+24];
	shr.u64 	%rd119, %rd118, 3;
	cvt.u32.u64 	%r116, %rd118;
	and.b32  	%r117, %r116, 7;
	and.b64  	%rd120, %rd119, 2305843009213693948;
	add.s64 	%rd121, %rd1, %rd120;
	shl.b32 	%r118, %r99, %r117;
	and.b32  	%r119, %r116, 24;
	shl.b32 	%r120, %r118, %r119;
	atom.global.or.b32 	%r121, [%rd121], %r120;
	add.s32 	%r147, %r147, 4;
$L__BB2_26:
	setp.eq.s32 	%p20, %r1, 0;
	@%p20 bra 	$L__BB2_31;
	setp.eq.s32 	%p21, %r1, 1;
	@%p21 bra 	$L__BB2_29;
	mul.wide.u32 	%rd122, %r147, 8;
	add.s64 	%rd123, %rd2, %rd122;
	ld.local.u64 	%rd124, [%rd123];
	shr.u64 	%rd125, %rd124, 3;
	cvt.u32.u64 	%r122, %rd124;
	and.b32  	%r123, %r122, 7;
	and.b64  	%rd126, %rd125, 2305843009213693948;
	add.s64 	%rd127, %rd1, %rd126;
	mov.b32 	%r124, 1;
	shl.b32 	%r125, %r124, %r123;
	and.b32  	%r126, %r122, 24;
	shl.b32 	%r127, %r125, %r126;
	atom.global.or.b32 	%r128, [%rd127], %r127;
	ld.local.u64 	%rd128, [%rd123+8];
	shr.u64 	%rd129, %rd128, 3;
	cvt.u32.u64 	%r129, %rd128;
	and.b32  	%r130, %r129, 7;
	and.b64  	%rd130, %rd129, 2305843009213693948;
	add.s64 	%rd131, %rd1, %rd130;
	shl.b32 	%r131, %r124, %r130;
	and.b32  	%r132, %r129, 24;
	shl.b32 	%r133, %r131, %r132;
	atom.global.or.b32 	%r134, [%rd131], %r133;
	add.s32 	%r147, %r147, 2;
$L__BB2_29:
	and.b32  	%r135, %r19, 1;
	setp.eq.b32 	%p22, %r135, 1;
	not.pred 	%p23, %p22;
	@%p23 bra 	$L__BB2_31;
	mul.wide.u32 	%rd132, %r147, 8;
	add.s64 	%rd133, %rd2, %rd132;
	ld.local.u64 	%rd134, [%rd133];
	shr.u64 	%rd135, %rd134, 3;
	cvt.u32.u64 	%r136, %rd134;
	and.b32  	%r137, %r136, 7;
	and.b64  	%rd136, %rd135, 2305843009213693948;
	add.s64 	%rd137, %rd1, %rd136;
	mov.b32 	%r138, 1;
	shl.b32 	%r139, %r138, %r137;
	and.b32  	%r140, %r136, 24;
	shl.b32 	%r141, %r139, %r140;
	atom.global.or.b32 	%r142, [%rd137], %r141;
$L__BB2_31:
	ret;
$L__BB2_32:
	rem.u64 	%rd143, %rd141, %rd48;
$L__BB2_33:
	add.s64 	%rd31, %rd5, %rd141;
	or.b64  	%rd57, %rd31, %rd48;
	and.b64  	%rd58, %rd57, -4294967296;
	setp.ne.s64 	%p5, %rd58, 0;
	@%p5 bra 	$L__BB2_35;
	cvt.u32.u64 	%r28, %rd48;
	cvt.u32.u64 	%r29, %rd31;
	rem.u32 	%r30, %r29, %r28;
	cvt.u64.u32 	%rd144, %r30;
	bra.uni 	$L__BB2_36;
$L__BB2_35:
	rem.u64 	%rd144, %rd31, %rd48;
$L__BB2_36:
	st.local.v2.u64 	[%rd142+-16], {%rd143, %rd144};
	add.s64 	%rd35, %rd8, %rd141;
	or.b64  	%rd59, %rd35, %rd48;
	and.b64  	%rd60, %rd59, -4294967296;
	setp.ne.s64 	%p6, %rd60, 0;
	@%p6 bra 	$L__BB2_38;
	cvt.u32.u64 	%r31, %rd48;
	cvt.u32.u64 	%r32, %rd35;
	rem.u32 	%r33, %r32, %r31;
	cvt.u64.u32 	%rd145, %r33;
	bra.uni 	$L__BB2_39;
$L__BB2_38:
	rem.u64 	%rd145, %rd35, %rd48;
$L__BB2_39:
	add.s64 	%rd39, %rd9, %rd141;
	or.b64  	%rd61, %rd39, %rd48;
	and.b64  	%rd62, %rd61, -4294967296;
	setp.ne.s64 	%p7, %rd62, 0;
	@%p7 bra 	$L__BB2_41;
	cvt.u32.u64 	%r34, %rd48;
	cvt.u32.u64 	%r35, %rd39;
	rem.u32 	%r36, %r35, %r34;
	cvt.u64.u32 	%rd146, %r36;
	bra.uni 	$L__BB2_42;
$L__BB2_41:
	rem.u64 	%rd146, %rd39, %rd48;
$L__BB2_42:
	st.local.v2.u64 	[%rd142], {%rd145, %rd146};
	add.s32 	%r145, %r145, 4;
	add.s64 	%rd142, %rd142, 32;
	add.s64 	%rd141, %rd141, %rd7;
	setp.eq.s32 	%p8, %r145, 0;
	@%p8 bra 	$L__BB2_6;
	bra.uni 	$L__BB2_4;

}
	// .globl	_ZN8collider3gpu24hash160_and_bloom_kernelEPKhS2_Phmmi
.visible .entry _ZN8collider3gpu24hash160_and_bloom_kernelEPKhS2_Phmmi(
	.param .u64 .ptr .align 1 _ZN8collider3gpu24hash160_and_bloom_kernelEPKhS2_Phmmi_param_0,
	.param .u64 .ptr .align 1 _ZN8collider3gpu24hash160_and_bloom_kernelEPKhS2_Phmmi_param_1,
	.param .u64 .ptr .align 1 _ZN8collider3gpu24hash160_and_bloom_kernelEPKhS2_Phmmi_param_2,
	.param .u64 _ZN8collider3gpu24hash160_and_bloom_kernelEPKhS2_Phmmi_param_3,
	.param .u64 _ZN8collider3gpu24hash160_and_bloom_kernelEPKhS2_Phmmi_param_4,
	.param .u32 _ZN8collider3gpu24hash160_and_bloom_kernelEPKhS2_Phmmi_param_5
)
{
	.local .align 16 .b8 	__local_depot3[256];
	.reg .b64 	%SP;
	.reg .b64 	%SPL;
	.reg .pred 	%p<23>;
	.reg .b16 	%rs<19>;
	.reg .b32 	%r<55>;
	.reg .b64 	%rd<122>;

	mov.u64 	%SPL, __local_depot3;
	ld.param.u64 	%rd42, [_ZN8collider3gpu24hash160_and_bloom_kernelEPKhS2_Phmmi_param_0];
	ld.param.u64 	%rd43, [_ZN8collider3gpu24hash160_and_bloom_kernelEPKhS2_Phmmi_param_1];
	ld.param.u64 	%rd44, [_ZN8collider3gpu24hash160_and_bloom_kernelEPKhS2_Phmmi_param_2];
	ld.param.u64 	%rd46, [_ZN8collider3gpu24hash160_and_bloom_kernelEPKhS2_Phmmi_param_3];
	ld.param.u64 	%rd45, [_ZN8collider3gpu24hash160_and_bloom_kernelEPKhS2_Phmmi_param_4];
	ld.param.u32 	%r11, [_ZN8collider3gpu24hash160_and_bloom_kernelEPKhS2_Phmmi_param_5];
	add.u64 	%rd1, %SPL, 0;
	mov.u32 	%r12, %ctaid.x;
	mov.u32 	%r13, %ntid.x;
	mov.u32 	%r14, %tid.x;
	mad.lo.s32 	%r15, %r12, %r13, %r14;
	cvt.u64.u32 	%rd2, %r15;
	setp.le.u64 	%p3, %rd46, %rd2;
	@%p3 bra 	$L__BB3_24;
	cvta.to.global.u64 	%rd48, %rd42;
	shl.b64 	%rd49, %rd2, 5;
	add.s64 	%rd50, %rd48, %rd49;
	ld.global.nc.u8 	%rs1, [%rd50];
	cvt.u64.u8 	%rd51, %rs1;
	ld.global.nc.u8 	%rs2, [%rd50+1];
	cvt.u32.u8 	%r16, %rs2;
	mul.wide.u32 	%rd52, %r16, 256;
	or.b64  	%rd53, %rd52, %rd51;
	ld.global.nc.u8 	%rs3, [%rd50+2];
	cvt.u32.u8 	%r17, %rs3;
	mul.wide.u32 	%rd54, %r17, 65536;
	or.b64  	%rd55, %rd53, %rd54;
	ld.global.nc.u8 	%rs4, [%rd50+3];
	cvt.u32.u8 	%r18, %rs4;
	mul.wide.u32 	%rd56, %r18, 16777216;
	or.b64  	%rd57, %rd55, %rd56;
	ld.global.nc.u8 	%rs5, [%rd50+4];
	cvt.u64.u8 	%rd58, %rs5;
	shl.b64 	%rd59, %rd58, 32;
	ld.global.nc.u8 	%rs6, [%rd50+5];
	cvt.u64.u8 	%rd60, %rs6;
	shl.b64 	%rd61, %rd60, 40;
	or.b64  	%rd62, %rd57, %rd59;
	ld.global.nc.u8 	%rs7, [%rd50+6];
	cvt.u64.u8 	%rd63, %rs7;
	shl.b64 	%rd64, %rd63, 48;
	ld.global.nc.u8 	%rs8, [%rd50+7];
	cvt.u64.u8 	%rd65, %rs8;
	shl.b64 	%rd66, %rd65, 56;
	or.b64  	%rd67, %rd62, %rd61;
	or.b64  	%rd68, %rd67, %rd64;
	or.b64  	%rd3, %rd68, %rd66;
	ld.global.nc.u8 	%rs9, [%rd50+8];
	cvt.u64.u8 	%rd69, %rs9;
	ld.global.nc.u8 	%rs10, [%rd50+9];
	cvt.u32.u8 	%r19, %rs10;
	mul.wide.u32 	%rd70, %r19, 256;
	or.b64  	%rd71, %rd70, %rd69;
	ld.global.nc.u8 	%rs11, [%rd50+10];
	cvt.u32.u8 	%r20, %rs11;
	mul.wide.u32 	%rd72, %r20, 65536;
	or.b64  	%rd73, %rd71, %rd72;
	ld.global.nc.u8 	%rs12, [%rd50+11];
	cvt.u32.u8 	%r21, %rs12;
	mul.wide.u32 	%rd74, %r21, 16777216;
	or.b64  	%rd75, %rd73, %rd74;
	ld.global.nc.u8 	%rs13, [%rd50+12];
	cvt.u64.u8 	%rd76, %rs13;
	shl.b64 	%rd77, %rd76, 32;
	ld.global.nc.u8 	%rs14, [%rd50+13];
	cvt.u64.u8 	%rd78, %rs14;
	shl.b64 	%rd79, %rd78, 40;
	or.b64  	%rd80, %rd75, %rd77;
	ld.global.nc.u8 	%rs15, [%rd50+14];
	cvt.u64.u8 	%rd81, %rs15;
	shl.b64 	%rd82, %rd81, 48;
	ld.global.nc.u8 	%rs16, [%rd50+15];
	cvt.u64.u8 	%rd83, %rs16;
	shl.b64 	%rd84, %rd83, 56;
	or.b64  	%rd85, %rd80, %rd79;
	or.b64  	%rd86, %rd85, %rd82;
	or.b64  	%rd87, %rd86, %rd84;
	or.b64  	%rd4, %rd87, 1;
	setp.lt.s32 	%p4, %r11, 1;
	@%p4 bra 	$L__BB3_20;
	and.b32  	%r1, %r11, 3;
	setp.lt.u32 	%p5, %r11, 4;
	mov.b32 	%r51, 0;
	@%p5 bra 	$L__BB3_6;
	and.b32  	%r51, %r11, 2147483644;
	neg.s32 	%r53, %r51;
	add.s64 	%rd117, %rd1, 16;
	shl.b64 	%rd6, %rd4, 2;
	mov.u64 	%rd116, %rd3;
$L__BB3_4:
	.pragma "nounroll";
	or.b64  	%rd88, %rd116, %rd45;
	and.b64  	%rd89, %rd88, -4294967296;
	setp.ne.s64 	%p6, %rd89, 0;
	@%p6 bra 	$L__BB3_25;
	cvt.u32.u64 	%r23, %rd45;
	cvt.u32.u64 	%r24, %rd116;
	rem.u32 	%r25, %r24, %r23;
	cvt.u64.u32 	%rd118, %r25;
	bra.uni 	$L__BB3_26;
$L__BB3_6:
	setp.eq.s32 	%p11, %r1, 0;
	@%p11 bra 	$L__BB3_20;
	setp.eq.s32 	%p12, %r1, 1;
	@%p12 bra 	$L__BB3_15;
	cvt.u64.u32 	%rd7, %r51;
	mad.lo.s64 	%rd8, %rd4, %rd7, %rd3;
	or.b64  	%rd97, %rd8, %rd45;
	and.b64  	%rd98, %rd97, -4294967296;
	setp.ne.s64 	%p13, %rd98, 0;
	@%p13 bra 	$L__BB3_10;
	cvt.u32.u64 	%r35, %rd45;
	cvt.u32.u64 	%r36, %rd8;
	rem.u32 	%r37, %r36, %r35;
	cvt.u64.u32 	%rd113, %r37;
	bra.uni 	$L__BB3_11;
$L__BB3_10:
	rem.u64 	%rd113, %rd8, %rd45;
$L__BB3_11:
	shl.b64 	%rd99, %rd7, 3;
	add.s64 	%rd12, %rd1, %rd99;
	st.local.u64 	[%rd12], %rd113;
	add.s64 	%rd13, %rd8, %rd4;
	or.b64  	%rd100, %rd13, %rd45;
	and.b64  	%rd101, %rd100, -4294967296;
	setp.ne.s64 	%p14, %rd101, 0;
	@%p14 bra 	$L__BB3_13;
	cvt.u32.u64 	%r38, %rd45;
	cvt.u32.u64 	%r39, %rd13;
	rem.u32 	%r40, %r39, %r38;
	cvt.u64.u32 	%rd114, %r40;
	bra.uni 	$L__BB3_14;
$L__BB3_13:
	rem.u64 	%rd114, %rd13, %rd45;
$L__BB3_14:
	st.local.u64 	[%rd12+8], %rd114;
	add.s32 	%r51, %r51, 2;
$L__BB3_15:
	and.b32  	%r41, %r11, 1;
	setp.eq.b32 	%p15, %r41, 1;
	not.pred 	%p16, %p15;
	@%p16 bra 	$L__BB3_20;
	cvt.u64.u32 	%rd17, %r51;
	mad.lo.s64 	%rd18, %rd4, %rd17, %rd3;
	or.b64  	%rd102, %rd18, %rd45;
	and.b64  	%rd103, %rd102, -4294967296;
	setp.ne.s64 	%p17, %rd103, 0;
	@%p17 bra 	$L__BB3_18;
	cvt.u32.u64 	%r42, %rd45;
	cvt.u32.u64 	%r43, %rd18;
	rem.u32 	%r44, %r43, %r42;
	cvt.u64.u32 	%rd115, %r44;
	bra.uni 	$L__BB3_19;
$L__BB3_18:
	rem.u64 	%rd115, %rd18, %rd45;
$L__BB3_19:
	shl.b64 	%rd104, %rd17, 3;
	add.s64 	%rd105, %rd1, %rd104;
	st.local.u64 	[%rd105], %rd115;
$L__BB3_20:
	setp.lt.s32 	%p19, %r11, 1;
	mov.pred 	%p22, -1;
	@%p19 bra 	$L__BB3_23;
	cvta.to.global.u64 	%rd22, %rd43;
	mov.b32 	%r54, 0;
$L__BB3_22:
	mul.wide.u32 	%rd106, %r54, 8;
	add.s64 	%rd107, %rd1, %rd106;
	ld.local.u64 	%rd108, [%rd107];
	shr.u64 	%rd109, %rd108, 3;
	cvt.u32.u64 	%r46, %rd108;
	and.b32  	%r47, %r46, 7;
	add.s64 	%rd110, %rd22, %rd109;
	ld.global.nc.u8 	%rs17, [%rd110];
	cvt.u32.u8 	%r48, %rs17;
	shr.u32 	%r49, %r48, %r47;
	and.b32  	%r50, %r49, 1;
	setp.eq.b32 	%p22, %r50, 1;
	add.s32 	%r54, %r54, 1;
	setp.ne.s32 	%p20, %r54, %r11;
	and.pred  	%p21, %p22, %p20;
	@%p21 bra 	$L__BB3_22;
$L__BB3_23:
	selp.u16 	%rs18, 1, 0, %p22;
	cvta.to.global.u64 	%rd111, %rd44;
	add.s64 	%rd112, %rd111, %rd2;
	st.global.u8 	[%rd112], %rs18;
$L__BB3_24:
	ret;
$L__BB3_25:
	rem.u64 	%rd118, %rd116, %rd45;
$L__BB3_26:
	add.s64 	%rd28, %rd4, %rd116;
	or.b64  	%rd90, %rd28, %rd45;
	and.b64  	%rd91, %rd90, -4294967296;
	setp.ne.s64 	%p7, %rd91, 0;
	@%p7 bra 	$L__BB3_28;
	cvt.u32.u64 	%r26, %rd45;
	cvt.u32.u64 	%r27, %rd28;
	rem.u32 	%r28, %r27, %r26;
	cvt.u64.u32 	%rd119, %r28;
	bra.uni 	$L__BB3_29;
$L__BB3_28:
	rem.u64 	%rd119, %rd28, %rd45;
$L__BB3_29:
	st.local.v2.u64 	[%rd117+-16], {%rd118, %rd119};
	shl.b64 	%rd92, %rd4, 1;
	add.s64 	%rd32, %rd92, %rd116;
	or.b64  	%rd93, %rd32, %rd45;
	and.b64  	%rd94, %rd93, -4294967296;
	setp.ne.s64 	%p8, %rd94, 0;
	@%p8 bra 	$L__BB3_31;
	cvt.u32.u64 	%r29, %rd45;
	cvt.u32.u64 	%r30, %rd32;
	rem.u32 	%r31, %r30, %r29;
	cvt.u64.u32 	%rd120, %r31;
	bra.uni 	$L__BB3_32;
$L__BB3_31:
	rem.u64 	%rd120, %rd32, %rd45;
$L__BB3_32:
	mad.lo.s64 	%rd36, %rd4, 3, %rd116;
	or.b64  	%rd95, %rd36, %rd45;
	and.b64  	%rd96, %rd95, -4294967296;
	setp.ne.s64 	%p9, %rd96, 0;
	@%p9 bra 	$L__BB3_34;
	cvt.u32.u64 	%r32, %rd45;
	cvt.u32.u64 	%r33, %rd36;
	rem.u32 	%r34, %r33, %r32;
	cvt.u64.u32 	%rd121, %r34;
	bra.uni 	$L__BB3_35;
$L__BB3_34:
	rem.u64 	%rd121, %rd36, %rd45;
$L__BB3_35:
	st.local.v2.u64 	[%rd117], {%rd120, %rd121};
	add.s32 	%r53, %r53, 4;
	add.s64 	%rd117, %rd117, 32;
	add.s64 	%rd116, %rd116, %rd6;
	setp.eq.s32 	%p10, %r53, 0;
	@%p10 bra 	$L__BB3_6;
	bra.uni 	$L__BB3_4;

}


// ===== COMPILED SASS (sm_100) =====

	.target	sm_100

	.elftype	@"ET_EXEC"


//--------------------- .note.nv.tkinfo           --------------------------
	.section	.note.nv.tkinfo,"",@"SHT_NOTE"
	.sectionflags	@"SHF_NOTE_NV_TKINFO"
	.tkinfo
        /*0018*/ 	.word	0x00000002
        /*0030*/ 	.string	""
        /*0030*/ 	.string	"ptxas"
        /*0030*/ 	.string	"Cuda compilation tools, release 13.0, V13.0.88"
        /*0030*/ 	.string	"Build cuda_13.0.r13.0/compiler.36424714_0"
        /*0030*/ 	.string	"-arch sm_100 -m 64 "



//--------------------- .note.nv.cuinfo           --------------------------
	.section	.note.nv.cuinfo,"",@"SHT_NOTE"
	.sectionflags	@"SHF_NOTE_NV_CUINFO"
        /*0018*/ 	.short	0x0002
        /*001a*/ 	.short	0x0064
        /*001c*/ 	.short	0x0082
	.zero		2


//--------------------- .nv.info                  --------------------------
	.section	.nv.info,"",@"SHT_CUDA_INFO"
	.align	4


	//----- nvinfo : EIATTR_REGCOUNT
	.align		4
        /*0000*/ 	.byte	0x04, 0x2f
        /*0002*/ 	.short	(.L_1 - .L_0)
	.align		4
.L_0:
        /*0004*/ 	.word	index@(_ZN8collider3gpu24bloom_check_batch_kernelEPKhS2_Phmmi)
        /*0008*/ 	.word	0x00000019


	//----- nvinfo : EIATTR_FRAME_SIZE
	.align		4
.L_1:
        /*000c*/ 	.byte	0x04, 0x11
        /*000e*/ 	.short	(.L_3 - .L_2)
	.align		4
.L_2:
        /*0010*/ 	.word	index@($__internal_3_$__cuda_sm20_rem_u64)
        /*0014*/ 	.word	0x00000100


	//----- nvinfo : EIATTR_FRAME_SIZE
	.align		4
.L_3:
        /*0018*/ 	.byte	0x04, 0x11
        /*001a*/ 	.short	(.L_5 - .L_4)
	.align		4
.L_4:
        /*001c*/ 	.word	index@(_ZN8collider3gpu24bloom_check_batch_kernelEPKhS2_Phmmi)
        /*0020*/ 	.word	0x00000100


	//----- nvinfo : EIATTR_REGCOUNT
	.align		4
.L_5:
        /*0024*/ 	.byte	0x04, 0x2f
        /*0026*/ 	.short	(.L_7 - .L_6)
	.align		4
.L_6:
        /*0028*/ 	.word	index@(_ZN8collider3gpu34bloom_check_batch_optimized_kernelEPKhS2_Phmmi)
        /*002c*/ 	.word	0x0000001b


	//----- nvinfo : EIATTR_FRAME_SIZE
	.align		4
.L_7:
        /*0030*/ 	.byte	0x04, 0x11
        /*0032*/ 	.short	(.L_9 - .L_8)
	.align		4
.L_8:
        /*0034*/ 	.word	index@($__internal_2_$__cuda_sm20_rem_u64)
        /*0038*/ 	.word	0x00000100


	//----- nvinfo : EIATTR_FRAME_SIZE
	.align		4
.L_9:
        /*003c*/ 	.byte	0x04, 0x11
        /*003e*/ 	.short	(.L_11 - .L_10)
	.align		4
.L_10:
        /*0040*/ 	.word	index@(_ZN8collider3gpu34bloom_check_batch_optimized_kernelEPKhS2_Phmmi)
        /*0044*/ 	.word	0x00000100


	//----- nvinfo : EIATTR_REGCOUNT
	.align		4
.L_11:
        /*0048*/ 	.byte	0x04, 0x2f
        /*004a*/ 	.short	(.L_13 - .L_12)
	.align		4
.L_12:
        /*004c*/ 	.word	index@(_ZN8collider3gpu19bloom_insert_kernelEPKhPhmmi)
        /*0050*/ 	.word	0x00000020


	//----- nvinfo : EIATTR_FRAME_SIZE
	.align		4
.L_13:
        /*0054*/ 	.byte	0x04, 0x11
        /*0056*/ 	.short	(.L_15 - .L_14)
	.align		4
.L_14:
        /*0058*/ 	.word	index@($__internal_1_$__cuda_sm20_rem_u64)
        /*005c*/ 	.word	0x00000100


	//----- nvinfo : EIATTR_FRAME_SIZE
	.align		4
.L_15:
        /*0060*/ 	.byte	0x04, 0x11
        /*0062*/ 	.short	(.L_17 - .L_16)
	.align		4
.L_16:
        /*0064*/ 	.word	index@(_ZN8collider3gpu19bloom_insert_kernelEPKhPhmmi)
        /*0068*/ 	.word	0x00000100


	//----- nvinfo : EIATTR_REGCOUNT
	.align		4
.L_17:
        /*006c*/ 	.byte	0x04, 0x2f
        /*006e*/ 	.short	(.L_19 - .L_18)
	.align		4
.L_18:
        /*0070*/ 	.word	index@(_ZN8collider3gpu24hash160_and_bloom_kernelEPKhS2_Phmmi)
        /*0074*/ 	.word	0x0000001c


	//----- nvinfo : EIATTR_FRAME_SIZE
	.align		4
.L_19:
        /*0078*/ 	.byte	0x04, 0x11
        /*007a*/ 	.short	(.L_21 - .L_20)
	.align		4
.L_20:
        /*007c*/ 	.word	index@($__internal_0_$__cuda_sm20_rem_u64)
        /*0080*/ 	.word	0x00000100


	//----- nvinfo : EIATTR_FRAME_SIZE
	.align		4
.L_21:
        /*0084*/ 	.byte	0x04, 0x11
        /*0086*/ 	.short	(.L_23 - .L_22)
	.align		4
.L_22:
        /*0088*/ 	.word	index@(_ZN8collider3gpu24hash160_and_bloom_kernelEPKhS2_Phmmi)
        /*008c*/ 	.word	0x00000100


	//----- nvinfo : EIATTR_MIN_STACK_SIZE
	.align		4
.L_23:
        /*0090*/ 	.byte	0x04, 0x12
        /*0092*/ 	.short	(.L_25 - .L_24)
	.align		4
.L_24:
        /*0094*/ 	.word	index@(_ZN8collider3gpu24hash160_and_bloom_kernelEPKhS2_Phmmi)
        /*0098*/ 	.word	0x00000100


	//----- nvinfo : EIATTR_MIN_STACK_SIZE
	.align		4
.L_25:
        /*009c*/ 	.byte	0x04, 0x12
        /*009e*/ 	.short	(.L_27 - .L_26)
	.align		4
.L_26:
        /*00a0*/ 	.word	index@(_ZN8collider3gpu19bloom_insert_kernelEPKhPhmmi)
        /*00a4*/ 	.word	0x00000100


	//----- nvinfo : EIATTR_MIN_STACK_SIZE
	.align		4
.L_27:
        /*00a8*/ 	.byte	0x04, 0x12
        /*00aa*/ 	.short	(.L_29 - .L_28)
	.align		4
.L_28:
        /*00ac*/ 	.word	index@(_ZN8collider3gpu34bloom_check_batch_optimized_kernelEPKhS2_Phmmi)
        /*00b0*/ 	.word	0x00000100


	//----- nvinfo : EIATTR_MIN_STACK_SIZE
	.align		4
.L_29:
        /*00b4*/ 	.byte	0x04, 0x12
        /*00b6*/ 	.short	(.L_31 - .L_30)
	.align		4
.L_30:
        /*00b8*/ 	.word	index@(_ZN8collider3gpu24bloom_check_batch_kernelEPKhS2_Phmmi)
        /*00bc*/ 	.word	0x00000100
.L_31:


//--------------------- .nv.compat                --------------------------
	.section	.nv.compat,"",@"SHT_CUDA_COMPAT_INFO"
	.align	4
        /*0000*/ 	.byte	0x02, 0x09, 0x00, 0x00, 0x02, 0x02, 0x01, 0x00, 0x02, 0x05, 0x05, 0x00, 0x03, 0x07, 0x01, 0x01
        /*0010*/ 	.byte	0x02, 0x03, 0x00, 0x00, 0x02, 0x06, 0x01, 0x00, 0x04, 0x0b, 0x08, 0x00, 0x09, 0x00, 0x00, 0x00
        /*0020*/ 	.byte	0x00, 0x00, 0x00, 0x00


//--------------------- .nv.info._ZN8collider3gpu24hash160_and_bloom_kernelEPKhS2_Phmmi --------------------------
	.section	.nv.info._ZN8collider3gpu24hash160_and_bloom_kernelEPKhS2_Phmmi,"",@"SHT_CUDA_INFO"
	.sectionflags	@""
	.align	4


	//----- nvinfo : EIATTR_CUDA_API_VERSION
	.align		4
        /*0000*/ 	.byte	0x04, 0x37
        /*0002*/ 	.short	(.L_33 - .L_32)
.L_32:
        /*0004*/ 	.word	0x00000082


	//----- nvinfo : EIATTR_KPARAM_INFO
	.align		4
.L_33:
        /*0008*/ 	.byte	0x04, 0x17
        /*000a*/ 	.short	(.L_35 - .L_34)
.L_34:
        /*000c*/ 	.word	0x00000000
        /*0010*/ 	.short	0x0005
        /*0012*/ 	.short	0x0028
        /*0014*/ 	.byte	0x00, 0xf0, 0x11, 0x00


	//----- nvinfo : EIATTR_KPARAM_INFO
	.align		4
.L_35:
        /*0018*/ 	.byte	0x04, 0x17
        /*001a*/ 	.short	(.L_37 - .L_36)
.L_36:
        /*001c*/ 	.word	0x00000000
        /*0020*/ 	.short	0x0004
        /*0022*/ 	.short	0x0020
        /*0024*/ 	.byte	0x00, 0xf0, 0x21, 0x00


	//----- nvinfo : EIATTR_KPARAM_INFO
	.align		4
.L_37:
        /*0028*/ 	.byte	0x04, 0x17
        /*002a*/ 	.short	(.L_39 - .L_38)
.L_38:
        /*002c*/ 	.word	0x00000000
        /*0030*/ 	.short	0x0003
        /*0032*/ 	.short	0x0018
        /*0034*/ 	.byte	0x00, 0xf0, 0x21, 0x00


	//----- nvinfo : EIATTR_KPARAM_INFO
	.align		4
.L_39:
        /*0038*/ 	.byte	0x04, 0x17
        /*003a*/ 	.short	(.L_41 - .L_40)
.L_40:
        /*003c*/ 	.word	0x00000000
        /*0040*/ 	.short	0x0002
        /*0042*/ 	.short	0x0010
        /*0044*/ 	.byte	0x00, 0xf5, 0x21, 0x00


	//----- nvinfo : EIATTR_KPARAM_INFO
	.align		4
.L_41:
        /*0048*/ 	.byte	0x04, 0x17
        /*004a*/ 	.short	(.L_43 - .L_42)
.L_42:
        /*004c*/ 	.word	0x00000000
        /*0050*/ 	.short	0x0001
        /*0052*/ 	.short	0x0008
        /*0054*/ 	.byte	0x00, 0xf5, 0x21, 0x00


	//----- nvinfo : EIATTR_KPARAM_INFO
	.align		4
.L_43:
        /*0058*/ 	.byte	0x04, 0x17
        /*005a*/ 	.short	(.L_45 - .L_44)
.L_44:
        /*005c*/ 	.word	0x00000000
        /*0060*/ 	.short	0x0000
        /*0062*/ 	.short	0x0000
        /*0064*/ 	.byte	0x00, 0xf5, 0x21, 0x00


	//----- nvinfo : EIATTR_SPARSE_MMA_MASK
	.align		4
.L_45:
        /*0068*/ 	.byte	0x03, 0x50
        /*006a*/ 	.short	0x0000


	//----- nvinfo : EIATTR_MAXREG_COUNT
	.align		4
        /*006c*/ 	.byte	0x03, 0x1b
        /*006e*/ 	.short	0x00ff


	//----- nvinfo : EIATTR_MERCURY_ISA_VERSION
	.align		4
        /*0070*/ 	.byte	0x03, 0x5f
        /*0072*/ 	.short	0x0101


	//----- nvinfo : EIATTR_VRC_CTA_INIT_COUNT
	.align		4
        /*0074*/ 	.byte	0x02, 0x4a
	.zero		1
	.zero		1


	//----- nvinfo : EIATTR_EXIT_INSTR_OFFSETS
	.align		4
        /*0078*/ 	.byte	0x04, 0x1c
        /*007a*/ 	.short	(.L_47 - .L_46)


	//   ....[0]....
.L_46:
        /*007c*/ 	.word	0x00000090


	//   ....[1]....
        /*0080*/ 	.word	0x00001500


	//----- nvinfo : EIATTR_CRS_STACK_SIZE
	.align		4
.L_47:
        /*0084*/ 	.byte	0x04, 0x1e
        /*0086*/ 	.short	(.L_49 - .L_48)
.L_48:
        /*0088*/ 	.word	0x00000000


	//----- nvinfo : EIATTR_CBANK_PARAM_SIZE
	.align		4
.L_49:
        /*008c*/ 	.byte	0x03, 0x19
        /*008e*/ 	.short	0x002c


	//----- nvinfo : EIATTR_PARAM_CBANK
	.align		4
        /*0090*/ 	.byte	0x04, 0x0a
        /*0092*/ 	.short	(.L_51 - .L_50)
	.align		4
.L_50:
        /*0094*/ 	.word	index@(.nv.constant0._ZN8collider3gpu24hash160_and_bloom_kernelEPKhS2_Phmmi)
        /*0098*/ 	.short	0x0380
        /*009a*/ 	.short	0x002c


	//----- nvinfo : EIATTR_SW_WAR
	.align		4
.L_51:
        /*009c*/ 	.byte	0x04, 0x36
        /*009e*/ 	.short	(.L_53 - .L_52)
.L_52:
        /*00a0*/ 	.word	0x00000008
.L_53:


//--------------------- .nv.info._ZN8collider3gpu19bloom_insert_kernelEPKhPhmmi --------------------------
	.section	.nv.info._ZN8collider3gpu19bloom_insert_kernelEPKhPhmmi,"",@"SHT_CUDA_INFO"
	.sectionflags	@""
	.align	4


	//----- nvinfo : EIATTR_CUDA_API_VERSION
	.align		4
        /*0000*/ 	.byte	0x04, 0x37
        /*0002*/ 	.short	(.L_55 - .L_54)
.L_54:
        /*0004*/ 	.word	0x00000082


	//----- nvinfo : EIATTR_KPARAM_INFO
	.align		4
.L_55:
        /*0008*/ 	.byte	0x04, 0x17
        /*000a*/ 	.short	(.L_57 - .L_56)
.L_56:
        /*000c*/ 	.word	0x00000000
        /*0010*/ 	.short	0x0004
        /*0012*/ 	.short	0x0020
        /*0014*/ 	.byte	0x00, 0xf0, 0x11, 0x00


	//----- nvinfo : EIATTR_KPARAM_INFO
	.align		4
.L_57:
        /*0018*/ 	.byte	0x04, 0x17
        /*001a*/ 	.short	(.L_59 - .L_58)
.L_58:
        /*001c*/ 	.word	0x00000000
        /*0020*/ 	.short	0x0003
        /*0022*/ 	.short	0x0018
        /*0024*/ 	.byte	0x00, 0xf0, 0x21, 0x00


	//----- nvinfo : EIATTR_KPARAM_INFO
	.align		4
.L_59:
        /*0028*/ 	.byte	0x04, 0x17
        /*002a*/ 	.short	(.L_61 - .L_60)
.L_60:
        /*002c*/ 	.word	0x00000000
        /*0030*/ 	.short	0x0002
        /*0032*/ 	.short	0x0010
        /*0034*/ 	.byte	0x00, 0xf0, 0x21, 0x00


	//----- nvinfo : EIATTR_KPARAM_INFO
	.align		4
.L_61:
        /*0038*/ 	.byte	0x04, 0x17
        /*003a*/ 	.short	(.L_63 - .L_62)
.L_62:
        /*003c*/ 	.word	0x00000000
        /*0040*/ 	.short	0x0001
        /*0042*/ 	.short	0x0008
        /*0044*/ 	.byte	0x00, 0xf5, 0x21, 0x00


	//----- nvinfo : EIATTR_KPARAM_INFO
	.align		4
.L_63:
        /*0048*/ 	.byte	0x04, 0x17
        /*004a*/ 	.short	(.L_65 - .L_64)
.L_64:
        /*004c*/ 	.word	0x00000000
        /*0050*/ 	.short	0x0000
        /*0052*/ 	.short	0x0000
        /*0054*/ 	.byte	0x00, 0xf5, 0x21, 0x00


	//----- nvinfo : EIATTR_SPARSE_MMA_MASK
	.align		4
.L_65:
        /*0058*/ 	.byte	0x03, 0x50
        /*005a*/ 	.short	0x0000


	//----- nvinfo : EIATTR_MAXREG_COUNT
	.align		4
        /*005c*/ 	.byte	0x03, 0x1b
        /*005e*/ 	.short	0x00ff


	//----- nvinfo : EIATTR_MERCURY_ISA_VERSION
	.align		4
        /*0060*/ 	.byte	0x03, 0x5f
        /*0062*/ 	.short	0x0101


	//----- nvinfo : EIATTR_VRC_CTA_INIT_COUNT
	.align		4
        /*0064*/ 	.byte	0x02, 0x4a
	.zero		1
	.zero		1


	//----- nvinfo : EIATTR_EXIT_INSTR_OFFSETS
	.align		4
        /*0068*/ 	.byte	0x04, 0x1c
        /*006a*/ 	.short	(.L_67 - .L_66)


	//   ....[0]....
.L_66:
        /*006c*/ 	.word	0x00000090


	//   ....[1]....
        /*0070*/ 	.word	0x00000100


	//   ....[2]....
        /*0074*/ 	.word	0x000017e0


	//   ....[3]....
        /*0078*/ 	.word	0x00001b40


	//   ....[4]....
        /*007c*/ 	.word	0x00001d40


	//   ....[5]....
        /*0080*/ 	.word	0x00001e40


	//----- nvinfo : EIATTR_CRS_STACK_SIZE
	.align		4
.L_67:
        /*0084*/ 	.byte	0x04, 0x1e
        /*0086*/ 	.short	(.L_69 - .L_68)
.L_68:
        /*0088*/ 	.word	0x00000000


	//----- nvinfo : EIATTR_CBANK_PARAM_SIZE
	.align		4
.L_69:
        /*008c*/ 	.byte	0x03, 0x19
        /*008e*/ 	.short	0x0024


	//----- nvinfo : EIATTR_PARAM_CBANK
	.align		4
        /*0090*/ 	.byte	0x04, 0x0a
        /*0092*/ 	.short	(.L_71 - .L_70)
	.align		4
.L_70:
        /*0094*/ 	.word	index@(.nv.constant0._ZN8collider3gpu19bloom_insert_kernelEPKhPhmmi)
        /*0098*/ 	.short	0x0380
        /*009a*/ 	.short	0x0024


	//----- nvinfo : EIATTR_SW_WAR
	.align		4
.L_71:
        /*009c*/ 	.byte	0x04, 0x36
        /*009e*/ 	.short	(.L_73 - .L_72)
.L_72:
        /*00a0*/ 	.word	0x00000008
.L_73:


//--------------------- .nv.info._ZN8collider3gpu34bloom_check_batch_optimized_kernelEPKhS2_Phmmi --------------------------
	.section	.nv.info._ZN8collider3gpu34bloom_check_batch_optimized_kernelEPKhS2_Phmmi,"",@"SHT_CUDA_INFO"
	.sectionflags	@""
	.align	4


	//----- nvinfo : EIATTR_CUDA_API_VERSION
	.align		4
        /*0000*/ 	.byte	0x04, 0x37
        /*0002*/ 	.short	(.L_75 - .L_74)
.L_74:
        /*0004*/ 	.word	0x00000082


	//----- nvinfo : EIATTR_KPARAM_INFO
	.align		4
.L_75:
        /*0008*/ 	.byte	0x04, 0x17
        /*000a*/ 	.short	(.L_77 - .L_76)
.L_76:
        /*000c*/ 	.word	0x00000000
        /*0010*/ 	.short	0x0005
        /*0012*/ 	.short	0x0028
        /*0014*/ 	.byte	0x00, 0xf0, 0x11, 0x00


	//----- nvinfo : EIATTR_KPARAM_INFO
	.align		4
.L_77:
        /*0018*/ 	.byte	0x04, 0x17
        /*001a*/ 	.short	(.L_79 - .L_78)
.L_78:
        /*001c*/ 	.word	0x00000000
        /*0020*/ 	.short	0x0004
        /*0022*/ 	.short	0x0020
        /*0024*/ 	.byte	0x00, 0xf0, 0x21, 0x00


	//----- nvinfo : EIATTR_KPARAM_INFO
	.align		4
.L_79:
        /*0028*/ 	.byte	0x04, 0x17
        /*002a*/ 	.short	(.L_81 - .L_80)
.L_80:
        /*002c*/ 	.word	0x00000000
        /*0030*/ 	.short	0x0003
        /*0032*/ 	.short	0x0018
        /*0034*/ 	.byte	0x00, 0xf0, 0x21, 0x00


	//----- nvinfo : EIATTR_KPARAM_INFO
	.align		4
.L_81:
        /*0038*/ 	.byte	0x04, 0x17
        /*003a*/ 	.short	(.L_83 - .L_82)
.L_82:
        /*003c*/ 	.word	0x00000000
        /*0040*/ 	.short	0x0002
        /*0042*/ 	.short	0x0010
        /*0044*/ 	.byte	0x00, 0xf5, 0x21, 0x00


	//----- nvinfo : EIATTR_KPARAM_INFO
	.align		4
.L_83:
        /*0048*/ 	.byte	0x04, 0x17
        /*004a*/ 	.short	(.L_85 - .L_84)
.L_84:
        /*004c*/ 	.word	0x00000000
        /*0050*/ 	.short	0x0001
        /*0052*/ 	.short	0x0008
        /*0054*/ 	.byte	0x00, 0xf5, 0x21, 0x00


	//----- nvinfo : EIATTR_KPARAM_INFO
	.align		4
.L_85:
        /*0058*/ 	.byte	0x04, 0x17
        /*005a*/ 	.short	(.L_87 - .L_86)
.L_86:
        /*005c*/ 	.word	0x00000000
        /*0060*/ 	.short	0x0000
        /*0062*/ 	.short	0x0000
        /*0064*/ 	.byte	0x00, 0xf5, 0x21, 0x00


	//----- nvinfo : EIATTR_SPARSE_MMA_MASK
	.align		4
.L_87:
        /*0068*/ 	.byte	0x03, 0x50
        /*006a*/ 	.short	0x0000


	//----- nvinfo : EIATTR_MAXREG_COUNT
	.align		4
        /*006c*/ 	.byte	0x03, 0x1b
        /*006e*/ 	.short	0x00ff


	//----- nvinfo : EIATTR_NUM_BARRIERS
	.align		4
        /*0070*/ 	.byte	0x02, 0x4c
        /*0072*/ 	.byte	0x01
	.zero		1


	//----- nvinfo : EIATTR_MERCURY_ISA_VERSION
	.align		4
        /*0074*/ 	.byte	0x03, 0x5f
        /*0076*/ 	.short	0x0101


	//----- nvinfo : EIATTR_VRC_CTA_INIT_COUNT
	.align		4
        /*0078*/ 	.byte	0x02, 0x4a
	.zero		1
	.zero		1


	//----- nvinfo : EIATTR_EXIT_INSTR_OFFSETS
	.align		4
        /*007c*/ 	.byte	0x04, 0x1c
        /*007e*/ 	.short	(.L_89 - .L_88)


	//   ....[0]....
.L_88:
        /*0080*/ 	.word	0x00000510


	//   ....[1]....
        /*0084*/ 	.word	0x00001a10


	//----- nvinfo : EIATTR_CRS_STACK_SIZE
	.align		4
.L_89:
        /*0088*/ 	.byte	0x04, 0x1e
        /*008a*/ 	.short	(.L_91 - .L_90)
.L_90:
        /*008c*/ 	.word	0x00000000


	//----- nvinfo : EIATTR_CBANK_PARAM_SIZE
	.align		4
.L_91:
        /*0090*/ 	.byte	0x03, 0x19
        /*0092*/ 	.short	0x002c


	//----- nvinfo : EIATTR_PARAM_CBANK
	.align		4
        /*0094*/ 	.byte	0x04, 0x0a
        /*0096*/ 	.short	(.L_93 - .L_92)
	.align		4
.L_92:
        /*0098*/ 	.word	index@(.nv.constant0._ZN8collider3gpu34bloom_check_batch_optimized_kernelEPKhS2_Phmmi)
        /*009c*/ 	.short	0x0380
        /*009e*/ 	.short	0x002c


	//----- nvinfo : EIATTR_SW_WAR
	.align		4
.L_93:
        /*00a0*/ 	.byte	0x04, 0x36
        /*00a2*/ 	.short	(.L_95 - .L_94)
.L_94:
        /*00a4*/ 	.word	0x00000008
.L_95:


//--------------------- .nv.info._ZN8collider3gpu24bloom_check_batch_kernelEPKhS2_Phmmi --------------------------
	.section	.nv.info._ZN8collider3gpu24bloom_check_batch_kernelEPKhS2_Phmmi,"",@"SHT_CUDA_INFO"
	.sectionflags	@""
	.align	4


	//----- nvinfo : EIATTR_CUDA_API_VERSION
	.align		4
        /*0000*/ 	.byte	0x04, 0x37
        /*0002*/ 	.short	(.L_97 - .L_96)
.L_96:
        /*0004*/ 	.word	0x00000082


	//----- nvinfo : EIATTR_KPARAM_INFO
	.align		4
.L_97:
        /*0008*/ 	.byte	0x04, 0x17
        /*000a*/ 	.short	(.L_99 - .L_98)
.L_98:
        /*000c*/ 	.word	0x00000000
        /*0010*/ 	.short	0x0005
        /*0012*/ 	.short	0x0028
        /*0014*/ 	.byte	0x00, 0xf0, 0x11, 0x00


	//----- nvinfo : EIATTR_KPARAM_INFO
	.align		4
.L_99:
        /*0018*/ 	.byte	0x04, 0x17
        /*001a*/ 	.short	(.L_101 - .L_100)
.L_100:
        /*001c*/ 	.word	0x00000000
        /*0020*/ 	.short	0x0004
        /*0022*/ 	.short	0x0020
        /*0024*/ 	.byte	0x00, 0xf0, 0x21, 0x00


	//----- nvinfo : EIATTR_KPARAM_INFO
	.align		4
.L_101:
        /*0028*/ 	.byte	0x04, 0x17
        /*002a*/ 	.short	(.L_103 - .L_102)
.L_102:
        /*002c*/ 	.word	0x00000000
        /*0030*/ 	.short	0x0003
        /*0032*/ 	.short	0x0018
        /*0034*/ 	.byte	0x00, 0xf0, 0x21, 0x00


	//----- nvinfo : EIATTR_KPARAM_INFO
	.align		4
.L_103:
        /*0038*/ 	.byte	0x04, 0x17
        /*003a*/ 	.short	(.L_105 - .L_104)
.L_104:
        /*003c*/ 	.word	0x00000000
        /*0040*/ 	.short	0x0002
        /*0042*/ 	.short	0x0010
        /*0044*/ 	.byte	0x00, 0xf5, 0x21, 0x00


	//----- nvinfo : EIATTR_KPARAM_INFO
	.align		4
.L_105:
        /*0048*/ 	.byte	0x04, 0x17
        /*004a*/ 	.short	(.L_107 - .L_106)
.L_106:
        /*004c*/ 	.word	0x00000000
        /*0050*/ 	.short	0x0001
        /*0052*/ 	.short	0x0008
        /*0054*/ 	.byte	0x00, 0xf5, 0x21, 0x00


	//----- nvinfo : EIATTR_KPARAM_INFO
	.align		4
.L_107:
        /*0058*/ 	.byte	0x04, 0x17
        /*005a*/ 	.short	(.L_109 - .L_108)
.L_108:
        /*005c*/ 	.word	0x00000000
        /*0060*/ 	.short	0x0000
        /*0062*/ 	.short	0x0000
        /*0064*/ 	.byte	0x00, 0xf5, 0x21, 0x00


	//----- nvinfo : EIATTR_SPARSE_MMA_MASK
	.align		4
.L_109:
        /*0068*/ 	.byte	0x03, 0x50
        /*006a*/ 	.short	0x0000


	//----- nvinfo : EIATTR_MAXREG_COUNT
	.align		4
        /*006c*/ 	.byte	0x03, 0x1b
        /*006e*/ 	.short	0x00ff


	//----- nvinfo : EIATTR_MERCURY_ISA_VERSION
	.align		4
        /*0070*/ 	.byte	0x03, 0x5f
        /*0072*/ 	.short	0x0101


	//----- nvinfo : EIATTR_VRC_CTA_INIT_COUNT
	.align		4
        /*0074*/ 	.byte	0x02, 0x4a
	.zero		1
	.zero		1


	//----- nvinfo : EIATTR_EXIT_INSTR_OFFSETS
	.align		4
        /*0078*/ 	.byte	0x04, 0x1c
        /*007a*/ 	.short	(.L_111 - .L_110)


	//   ....[0]....
.L_110:
        /*007c*/ 	.word	0x00000090


	//   ....[1]....
        /*0080*/ 	.word	0x00001300


	//----- nvinfo : EIATTR_CRS_STACK_SIZE
	.align		4
.L_111:
        /*0084*/ 	.byte	0x04, 0x1e
        /*0086*/ 	.short	(.L_113 - .L_112)
.L_112:
        /*0088*/ 	.word	0x00000000


	//----- nvinfo : EIATTR_CBANK_PARAM_SIZE
	.align		4
.L_113:
        /*008c*/ 	.byte	0x03, 0x19
        /*008e*/ 	.short	0x002c


	//----- nvinfo : EIATTR_PARAM_CBANK
	.align		4
        /*0090*/ 	.byte	0x04, 0x0a
        /*0092*/ 	.short	(.L_115 - .L_114)
	.align		4
.L_114:
        /*0094*/ 	.word	index@(.nv.constant0._ZN8collider3gpu24bloom_check_batch_kernelEPKhS2_Phmmi)
        /*0098*/ 	.short	0x0380
        /*009a*/ 	.short	0x002c


	//----- nvinfo : EIATTR_SW_WAR
	.align		4
.L_115:
        /*009c*/ 	.byte	0x04, 0x36
        /*009e*/ 	.short	(.L_117 - .L_116)
.L_116:
        /*00a0*/ 	.word	0x00000008
.L_117:


//--------------------- .nv.callgraph             --------------------------
	.section	.nv.callgraph,"",@"SHT_CUDA_CALLGRAPH"
	.align	4
	.sectionentsize	8
	.align		4
        /*0000*/ 	.word	0x00000000
	.align		4
        /*0004*/ 	.word	0xffffffff
	.align		4
        /*0008*/ 	.word	0x00000000
	.align		4
        /*000c*/ 	.word	0xfffffffe
	.align		4
        /*0010*/ 	.word	0x00000000
	.align		4
        /*0014*/ 	.word	0xfffffffd
	.align		4
        /*0018*/ 	.word	0x00000000
	.align		4
        /*001c*/ 	.word	0xfffffffc


//--------------------- .text._ZN8collider3gpu24hash160_and_bloom_kernelEPKhS2_Phmmi --------------------------
	.section	.text._ZN8collider3gpu24hash160_and_bloom_kernelEPKhS2_Phmmi,"ax",@progbits
	.align	128
        .global         _ZN8collider3gpu24hash160_and_bloom_kernelEPKhS2_Phmmi
        .type           _ZN8collider3gpu24hash160_and_bloom_kernelEPKhS2_Phmmi,@function
        .size           _ZN8collider3gpu24hash160_and_bloom_kernelEPKhS2_Phmmi,(.L_x_123 - _ZN8collider3gpu24hash160_and_bloom_kernelEPKhS2_Phmmi)
        .other          _ZN8collider3gpu24hash160_and_bloom_kernelEPKhS2_Phmmi,@"STO_CUDA_ENTRY STV_DEFAULT"
_ZN8collider3gpu24hash160_and_bloom_kernelEPKhS2_Phmmi:
.text._ZN8collider3gpu24hash160_and_bloom_kernelEPKhS2_Phmmi:
[----:B------:R-:W0:Y:S01]  /*0000*/  LDC R1, c[0x0][0x37c] ;  /* 0x0000df00ff017b82 */ /* 0x000e220000000800 */
[----:B------:R-:W1:Y:S07]  /*0010*/  S2R R3, SR_TID.X ;  /* 0x0000000000037919 */ /* 0x000e6e0000002100 */
[----:B------:R-:W1:Y:S01]  /*0020*/  S2UR UR4, SR_CTAID.X ;  /* 0x00000000000479c3 */ /* 0x000e620000002500 */
[----:B------:R-:W2:Y:S01]  /*0030*/  LDCU.64 UR6, c[0x0][0x398] ;  /* 0x00007300ff0677ac */ /* 0x000ea20008000a00 */
[----:B0-----:R-:W-:-:S06]  /*0040*/  VIADD R1, R1, 0xffffff00 ;  /* 0xffffff0001017836 */ /* 0x001fcc0000000000 */
[----:B------:R-:W1:Y:S02]  /*0050*/  LDC R2, c[0x0][0x360] ;  /* 0x0000d800ff027b82 */ /* 0x000e640000000800 */
[----:B-1----:R-:W-:-:S05]  /*0060*/  IMAD R2, R2, UR4, R3 ;  /* 0x0000000402027c24 */ /* 0x002fca000f8e0203 */
[----:B--2---:R-:W-:-:S04]  /*0070*/  ISETP.GE.U32.AND P0, PT, R2, UR6, PT ;  /* 0x0000000602007c0c */ /* 0x004fc8000bf06070 */
[----:B------:R-:W-:-:S13]  /*0080*/  ISETP.GE.U32.AND.EX P0, PT, RZ, UR7, PT, P0 ;  /* 0x00000007ff007c0c */ /* 0x000fda000bf06100 */
[----:B------:R-:W-:Y:S05]  /*0090*/  @P0 EXIT ;  /* 0x000000000000094d */ /* 0x000fea0003800000 */
[----:B------:R-:W0:Y:S01]  /*00a0*/  LDCU.64 UR4, c[0x0][0x380] ;  /* 0x00007000ff0477ac */ /* 0x000e220008000a00 */
[----:B------:R-:W1:Y:S01]  /*00b0*/  LDCU.64 UR10, c[0x0][0x358] ;  /* 0x00006b00ff0a77ac */ /* 0x000e620008000a00 */
[C---:B0-----:R-:W-:Y:S01]  /*00c0*/  LEA R16, P0, R2.reuse, UR4, 0x5 ;  /* 0x0000000402107c11 */ /* 0x041fe2000f8028ff */
[----:B------:R-:W0:Y:S03]  /*00d0*/  LDCU UR4, c[0x0][0x3a8] ;  /* 0x00007500ff0477ac */ /* 0x000e260008000800 */
[----:B------:R-:W-:-:S05]  /*00e0*/  LEA.HI.X R17, R2, UR5, RZ, 0x5, P0 ;  /* 0x0000000502117c11 */ /* 0x000fca00080f2cff */
[----:B-1----:R-:W2:Y:S04]  /*00f0*/  LDG.E.U8.CONSTANT R6, desc[UR10][R16.64+0x1] ;  /* 0x0000010a10067981 */ /* 0x002ea8000c1e9100 */
[----:B------:R-:W3:Y:S04]  /*0100*/  LDG.E.U8.CONSTANT R8, desc[UR10][R16.64+0x2] ;  /* 0x0000020a10087981 */ /* 0x000ee8000c1e9100 */
[----:B------:R-:W4:Y:S04]  /*0110*/  LDG.E.U8.CONSTANT R14, desc[UR10][R16.64+0x3] ;  /* 0x0000030a100e7981 */ /* 0x000f28000c1e9100 */
[----:B------:R-:W5:Y:S04]  /*0120*/  LDG.E.U8.CONSTANT R10, desc[UR10][R16.64+0x9] ;  /* 0x0000090a100a7981 */ /* 0x000f68000c1e9100 */
        /* <DEDUP_REMOVED lines=11> */
[----:B------:R-:W5:Y:S01]  /*01e0*/  LDG.E.U8.CONSTANT R21, desc[UR10][R16.64+0x6] ;  /* 0x0000060a10157981 */ /* 0x000f62000c1e9100 */
[----:B0-----:R-:W-:Y:S01]  /*01f0*/  UISETP.GE.AND UP0, UPT, UR4, 0x1, UPT ;  /* 0x000000010400788c */ /* 0x001fe2000bf06270 */
[----:B--2---:R-:W-:-:S04]  /*0200*/  IMAD.WIDE.U32 R6, R6, 0x100, RZ ;  /* 0x0000010006067825 */ /* 0x004fc800078e00ff */
[----:B---3--:R-:W-:-:S04]  /*0210*/  IMAD.WIDE.U32 R8, R8, 0x10000, RZ ;  /* 0x0001000008087825 */ /* 0x008fc800078e00ff */
[----:B----4-:R-:W-:-:S04]  /*0220*/  IMAD.WIDE.U32 R14, R14, 0x1000000, RZ ;  /* 0x010000000e0e7825 */ /* 0x010fc800078e00ff */
[----:B-----5:R-:W-:-:S04]  /*0230*/  IMAD.WIDE.U32 R10, R10, 0x100, RZ ;  /* 0x000001000a0a7825 */ /* 0x020fc800078e00ff */
[----:B------:R-:W-:-:S04]  /*0240*/  IMAD.WIDE.U32 R12, R12, 0x10000, RZ ;  /* 0x000100000c0c7825 */ /* 0x000fc800078e00ff */
[----:B------:R-:W-:Y:S01]  /*0250*/  IMAD.WIDE.U32 R4, R4, 0x1000000, RZ ;  /* 0x0100000004047825 */ /* 0x000fe200078e00ff */
[----:B------:R-:W-:Y:S02]  /*0260*/  LOP3.LUT R25, R8, R6, R25, 0xfe, !PT ;  /* 0x0000000608197212 */ /* 0x000fe400078efe19 */
[----:B------:R-:W-:Y:S01]  /*0270*/  LOP3.LUT R6, R15, R7, R9, 0xfe, !PT ;  /* 0x000000070f067212 */ /* 0x000fe200078efe09 */
[----:B------:R-:W-:Y:S01]  /*0280*/  IMAD.SHL.U32 R7, R0, 0x100, RZ ;  /* 0x0000010000077824 */ /* 0x000fe200078e00ff */
[----:B------:R-:W-:Y:S01]  /*0290*/  LOP3.LUT R0, R5, R11, R13, 0xfe, !PT ;  /* 0x0000000b05007212 */ /* 0x000fe200078efe0d */
[----:B------:R-:W-:Y:S01]  /*02a0*/  IMAD.SHL.U32 R3, R3, 0x100, RZ ;  /* 0x0000010003037824 */ /* 0x000fe200078e00ff */
[----:B------:R-:W-:Y:S01]  /*02b0*/  LOP3.LUT R19, R12, R10, R19, 0xfe, !PT ;  /* 0x0000000a0c137212 */ /* 0x000fe200078efe13 */
[----:B------:R-:W-:Y:S02]  /*02c0*/  IMAD.SHL.U32 R22, R22, 0x1000000, RZ ;  /* 0x0100000016167824 */ /* 0x000fe400078e00ff */
[----:B------:R-:W-:-:S02]  /*02d0*/  IMAD.U32 R23, R23, 0x10000, RZ ;  /* 0x0001000017177824 */ /* 0x000fc400078e00ff */
[----:B------:R-:W-:Y:S01]  /*02e0*/  IMAD.SHL.U32 R24, R24, 0x1000000, RZ ;  /* 0x0100000018187824 */ /* 0x000fe200078e00ff */
[----:B------:R-:W-:Y:S02]  /*02f0*/  LOP3.LUT R7, R7, R6, R18, 0xfe, !PT ;  /* 0x0000000607077212 */ /* 0x000fe400078efe12 */
[----:B------:R-:W-:Y:S02]  /*0300*/  LOP3.LUT R20, R3, R0, R20, 0xfe, !PT ;  /* 0x0000000003147212 */ /* 0x000fe400078efe14 */
[----:B------:R-:W-:Y:S02]  /*0310*/  SHF.L.U32 R21, R21, 0x10, RZ ;  /* 0x0000001015157819 */ /* 0x000fe400000006ff */
[----:B------:R-:W-:Y:S02]  /*0320*/  LOP3.LUT R3, R19, 0x1, R4, 0xfe, !PT ;  /* 0x0000000113037812 */ /* 0x000fe400078efe04 */
[----:B------:R-:W-:Y:S02]  /*0330*/  LOP3.LUT R14, R25, R14, RZ, 0xfc, !PT ;  /* 0x0000000e190e7212 */ /* 0x000fe400078efcff */
[----:B------:R-:W-:-:S02]  /*0340*/  LOP3.LUT R15, R22, R7, R21, 0xfe, !PT ;  /* 0x00000007160f7212 */ /* 0x000fc400078efe15 */
[----:B------:R-:W-:Y:S01]  /*0350*/  LOP3.LUT R4, R24, R20, R23, 0xfe, !PT ;  /* 0x0000001418047212 */ /* 0x000fe200078efe17 */
[----:B------:R-:W-:Y:S06]  /*0360*/  BRA.U !UP0, `(.L_x_0) ;  /* 0x0000000d08f87547 */ /* 0x000fec000b800000 */
[----:B------:R-:W-:Y:S01]  /*0370*/  UISETP.GE.U32.AND UP0, UPT, UR4, 0x4, UPT ;  /* 0x000000040400788c */ /* 0x000fe2000bf06070 */
[----:B------:R-:W-:Y:S01]  /*0380*/  HFMA2 R0, -RZ, RZ, 0, 0 ;  /* 0x00000000ff007431 */ /* 0x000fe200000001ff */
[----:B------:R-:W0:Y:S01]  /*0390*/  LDCU.64 UR6, c[0x0][0x3a0] ;  /* 0x00007400ff0677ac */ /* 0x000e220008000a00 */
[----:B------:R-:W-:-:S06]  /*03a0*/  ULOP3.LUT UR8, UR4, 0x3, URZ, 0xc0, !UPT ;  /* 0x0000000304087892 */ /* 0x000fcc000f8ec0ff */
[----:B------:R-:W-:Y:S06]  /*03b0*/  BRA.U !UP0, `(.L_x_1) ;  /* 0x0000000908207547 */ /* 0x000fec000b800000 */
[----:B------:R-:W-:Y:S01]  /*03c0*/  ULOP3.LUT UR4, UR4, 0x7ffffffc, URZ, 0xc0, !UPT ;  /* 0x7ffffffc04047892 */ /* 0x000fe2000f8ec0ff */
[----:B------:R-:W-:Y:S01]  /*03d0*/  VIADD R5, R1, 0x10 ;  /* 0x0000001001057836 */ /* 0x000fe20000000000 */
[----:B------:R-:W-:Y:S01]  /*03e0*/  SHF.L.U64.HI R6, R3, 0x2, R4 ;  /* 0x0000000203067819 */ /* 0x000fe20000010204 */
[----:B------:R-:W-:Y:S01]  /*03f0*/  IMAD.MOV.U32 R12, RZ, RZ, R14 ;  /* 0x000000ffff0c7224 */ /* 0x000fe200078e000e */
[----:B------:R-:W1:Y:S01]  /*0400*/  LDCU UR12, c[0x0][0x3a4] ;  /* 0x00007480ff0c77ac */ /* 0x000e620008000800 */
[----:B------:R-:W-:Y:S01]  /*0410*/  IMAD.MOV.U32 R13, RZ, RZ, R15 ;  /* 0x000000ffff0d7224 */ /* 0x000fe200078e000f */
[----:B------:R-:W-:Y:S01]  /*0420*/  MOV R0, UR4 ;  /* 0x0000000400007c02 */ /* 0x000fe20008000f00 */
[----:B------:R-:W2:Y:S01]  /*0430*/  LDCU UR13, c[0x0][0x3a0] ;  /* 0x00007400ff0d77ac */ /* 0x000ea20008000800 */
[----:B------:R-:W-:-:S12]  /*0440*/  UIADD3 UR9, UPT, UPT, -UR4, URZ, URZ ;  /* 0x000000ff04097290 */ /* 0x000fd8000fffe1ff */
.L_x_14:
[----:B-1----:R-:W-:Y:S01]  /*0450*/  LOP3.LUT R7, R13, UR12, RZ, 0xfc, !PT ;  /* 0x0000000c0d077c12 */ /* 0x002fe2000f8efcff */
[----:B------:R-:W-:Y:S01]  /*0460*/  UIADD3 UR9, UPT, UPT, UR9, 0x4, URZ ;  /* 0x0000000409097890 */ /* 0x000fe2000fffe0ff */
[----:B------:R-:W-:Y:S02]  /*0470*/  BSSY.RECONVERGENT B0, `(.L_x_2) ;  /* 0x000001e000007945 */ /* 0x000fe40003800200 */
[----:B------:R-:W-:Y:S01]  /*0480*/  ISETP.NE.U32.AND P0, PT, R7, RZ, PT ;  /* 0x000000ff0700720c */ /* 0x000fe20003f05070 */
[----:B------:R-:W-:-:S12]  /*0490*/  UISETP.NE.AND UP0, UPT, UR9, URZ, UPT ;  /* 0x000000ff0900728c */ /* 0x000fd8000bf05270 */
[----:B------:R-:W-:Y:S05]  /*04a0*/  @P0 BRA `(.L_x_3) ;  /* 0x0000000000500947 */ /* 0x000fea0003800000 */
[----:B--2---:R-:W1:Y:S01]  /*04b0*/  I2F.U32.RP R7, UR13 ;  /* 0x0000000d00077d06 */ /* 0x004e620008209000 */
[----:B------:R-:W-:-:S07]  /*04c0*/  ISETP.NE.U32.AND P1, PT, RZ, UR13, PT ;  /* 0x0000000dff007c0c */ /* 0x000fce000bf25070 */
[----:B-1----:R-:W1:Y:S02]  /*04d0*/  MUFU.RCP R7, R7 ;  /* 0x0000000700077308 */ /* 0x002e640000001000 */
[----:B-1----:R-:W-:-:S06]  /*04e0*/  VIADD R8, R7, 0xffffffe ;  /* 0x0ffffffe07087836 */ /* 0x002fcc0000000000 */
[----:B------:R1:W2:Y:S02]  /*04f0*/  F2I.FTZ.U32.TRUNC.NTZ R9, R8 ;  /* 0x0000000800097305 */ /* 0x0002a4000021f000 */
[----:B-1----:R-:W-:Y:S02]  /*0500*/  IMAD.MOV.U32 R8, RZ, RZ, RZ ;  /* 0x000000ffff087224 */ /* 0x002fe400078e00ff */
[----:B--2---:R-:W-:-:S04]  /*0510*/  IMAD.MOV R11, RZ, RZ, -R9 ;  /* 0x000000ffff0b7224 */ /* 0x004fc800078e0a09 */
[----:B------:R-:W-:-:S04]  /*0520*/  IMAD R11, R11, UR13, RZ ;  /* 0x0000000d0b0b7c24 */ /* 0x000fc8000f8e02ff */
[----:B------:R-:W-:-:S06]  /*0530*/  IMAD.HI.U32 R9, R9, R11, R8 ;  /* 0x0000000b09097227 */ /* 0x000fcc00078e0008 */
[----:B------:R-:W-:-:S05]  /*0540*/  IMAD.HI.U32 R9, R9, R12, RZ ;  /* 0x0000000c09097227 */ /* 0x000fca00078e00ff */
[----:B------:R-:W-:-:S05]  /*0550*/  IADD3 R9, PT, PT, -R9, RZ, RZ ;  /* 0x000000ff09097210 */ /* 0x000fca0007ffe1ff */
[----:B------:R-:W-:Y:S02]  /*0560*/  IMAD R10, R9, UR13, R12 ;  /* 0x0000000d090a7c24 */ /* 0x000fe4000f8e020c */
[----:B------:R-:W-:-:S03]  /*0570*/  IMAD.MOV.U32 R9, RZ, RZ, RZ ;  /* 0x000000ffff097224 */ /* 0x000fc600078e00ff */
[----:B------:R-:W-:-:S13]  /*0580*/  ISETP.GE.U32.AND P0, PT, R10, UR13, PT ;  /* 0x0000000d0a007c0c */ /* 0x000fda000bf06070 */
[----:B------:R-:W-:-:S05]  /*0590*/  @P0 VIADD R10, R10, -UR13 ;  /* 0x8000000d0a0a0c36 */ /* 0x000fca0008000000 */
[----:B------:R-:W-:-:S13]  /*05a0*/  ISETP.GE.U32.AND P0, PT, R10, UR13, PT ;  /* 0x0000000d0a007c0c */ /* 0x000fda000bf06070 */
[----:B------:R-:W-:Y:S01]  /*05b0*/  @P0 VIADD R10, R10, -UR13 ;  /* 0x8000000d0a0a0c36 */ /* 0x000fe20008000000 */
[----:B------:R-:W-:-:S04]  /*05c0*/  @!P1 LOP3.LUT R10, RZ, UR13, RZ, 0x33, !PT ;  /* 0x0000000dff0a9c12 */ /* 0x000fc8000f8e33ff */
[----:B------:R-:W-:Y:S01]  /*05d0*/  MOV R8, R10 ;  /* 0x0000000a00087202 */ /* 0x000fe20000000f00 */
[----:B------:R-:W-:Y:S06]  /*05e0*/  BRA `(.L_x_4) ;  /* 0x0000000000187947 */ /* 0x000fec0003800000 */
.L_x_3:
[----:B------:R-:W-:Y:S01]  /*05f0*/  IMAD.MOV.U32 R18, RZ, RZ, R12 ;  /* 0x000000ffff127224 */ /* 0x000fe200078e000c */
[----:B------:R-:W-:Y:S02]  /*0600*/  MOV R7, R13 ;  /* 0x0000000d00077202 */ /* 0x000fe40000000f00 */
[----:B------:R-:W-:-:S07]  /*0610*/  MOV R20, 0x630 ;  /* 0x0000063000147802 */ /* 0x000fce0000000f00 */
[----:B0-2---:R-:W-:Y:S05]  /*0620*/  CALL.REL.NOINC `($__internal_0_$__cuda_sm20_rem_u64) ;  /* 0x0000000c00b87944 */ /* 0x005fea0003c00000 */
[----:B------:R-:W-:Y:S02]  /*0630*/  IMAD.MOV.U32 R8, RZ, RZ, R10 ;  /* 0x000000ffff087224 */ /* 0x000fe400078e000a */
[----:B------:R-:W-:-:S07]  /*0640*/  IMAD.MOV.U32 R9, RZ, RZ, R11 ;  /* 0x000000ffff097224 */ /* 0x000fce00078e000b */
.L_x_4:
[----:B0-----:R-:W-:Y:S05]  /*0650*/  BSYNC.RECONVERGENT B0 ;  /* 0x0000000000007941 */ /* 0x001fea0003800200 */
.L_x_2:
[----:B------:R-:W-:Y:S01]  /*0660*/  IADD3 R18, P0, PT, R12, R3, RZ ;  /* 0x000000030c127210 */ /* 0x000fe20007f1e0ff */
[----:B------:R-:W-:Y:S03]  /*0670*/  BSSY.RECONVERGENT B0, `(.L_x_5) ;  /* 0x000001a000007945 */ /* 0x000fe60003800200 */
[----:B------:R-:W-:-:S04]  /*0680*/  IADD3.X R7, PT, PT, R13, R4, RZ, P0, !PT ;  /* 0x000000040d077210 */ /* 0x000fc800007fe4ff */
[----:B------:R-:W-:-:S04]  /*0690*/  LOP3.LUT R10, R7, UR12, RZ, 0xfc, !PT ;  /* 0x0000000c070a7c12 */ /* 0x000fc8000f8efcff */
[----:B------:R-:W-:-:S13]  /*06a0*/  ISETP.NE.U32.AND P0, PT, R10, RZ, PT ;  /* 0x000000ff0a00720c */ /* 0x000fda0003f05070 */
[----:B------:R-:W-:Y:S05]  /*06b0*/  @P0 BRA `(.L_x_6) ;  /* 0x00000000004c0947 */ /* 0x000fea0003800000 */
[----:B------:R-:W0:Y:S01]  /*06c0*/  I2F.U32.RP R16, UR13 ;  /* 0x0000000d00107d06 */ /* 0x000e220008209000 */
[----:B------:R-:W-:Y:S01]  /*06d0*/  HFMA2 R10, -RZ, RZ, 0, 0 ;  /* 0x00000000ff0a7431 */ /* 0x000fe200000001ff */
[----:B------:R-:W-:-:S06]  /*06e0*/  ISETP.NE.U32.AND P1, PT, RZ, UR13, PT ;  /* 0x0000000dff007c0c */ /* 0x000fcc000bf25070 */
[----:B0-----:R-:W0:Y:S02]  /*06f0*/  MUFU.RCP R16, R16 ;  /* 0x0000001000107308 */ /* 0x001e240000001000 */
[----:B0-----:R-:W-:-:S06]  /*0700*/  VIADD R11, R16, 0xffffffe ;  /* 0x0ffffffe100b7836 */ /* 0x001fcc0000000000 */
[----:B------:R-:W0:Y:S02]  /*0710*/  F2I.FTZ.U32.TRUNC.NTZ R11, R11 ;  /* 0x0000000b000b7305 */ /* 0x000e24000021f000 */
[----:B0-----:R-:W-:-:S04]  /*0720*/  IMAD.MOV R7, RZ, RZ, -R11 ;  /* 0x000000ffff077224 */ /* 0x001fc800078e0a0b */
[----:B------:R-:W-:-:S04]  /*0730*/  IMAD R7, R7, UR13, RZ ;  /* 0x0000000d07077c24 */ /* 0x000fc8000f8e02ff */
[----:B------:R-:W-:-:S04]  /*0740*/  IMAD.HI.U32 R7, R11, R7, R10 ;  /* 0x000000070b077227 */ /* 0x000fc800078e000a */
[----:B------:R-:W-:Y:S02]  /*0750*/  IMAD.MOV.U32 R11, RZ, RZ, RZ ;  /* 0x000000ffff0b7224 */ /* 0x000fe400078e00ff */
[----:B------:R-:W-:-:S04]  /*0760*/  IMAD.HI.U32 R7, R7, R18, RZ ;  /* 0x0000001207077227 */ /* 0x000fc800078e00ff */
[----:B------:R-:W-:-:S04]  /*0770*/  IMAD.MOV R7, RZ, RZ, -R7 ;  /* 0x000000ffff077224 */ /* 0x000fc800078e0a07 */
[----:B------:R-:W-:-:S05]  /*0780*/  IMAD R10, R7, UR13, R18 ;  /* 0x0000000d070a7c24 */ /* 0x000fca000f8e0212 */
[----:B------:R-:W-:-:S13]  /*0790*/  ISETP.GE.U32.AND P0, PT, R10, UR13, PT ;  /* 0x0000000d0a007c0c */ /* 0x000fda000bf06070 */
[----:B------:R-:W-:-:S05]  /*07a0*/  @P0 VIADD R10, R10, -UR13 ;  /* 0x8000000d0a0a0c36 */ /* 0x000fca0008000000 */
[----:B------:R-:W-:-:S13]  /*07b0*/  ISETP.GE.U32.AND P0, PT, R10, UR13, PT ;  /* 0x0000000d0a007c0c */ /* 0x000fda000bf06070 */
[----:B------:R-:W-:Y:S02]  /*07c0*/  @P0 IADD3 R10, PT, PT, R10, -UR13, RZ ;  /* 0x8000000d0a0a0c10 */ /* 0x000fe4000fffe0ff */
[----:B------:R-:W-:Y:S01]  /*07d0*/  @!P1 LOP3.LUT R10, RZ, UR13, RZ, 0x33, !PT ;  /* 0x0000000dff0a9c12 */ /* 0x000fe2000f8e33ff */
[----:B------:R-:W-:Y:S06]  /*07e0*/  BRA `(.L_x_7) ;  /* 0x0000000000087947 */ /* 0x000fec0003800000 */
.L_x_6:
[----:B------:R-:W-:-:S07]  /*07f0*/  MOV R20, 0x810 ;  /* 0x0000081000147802 */ /* 0x000fce0000000f00 */
[----:B------:R-:W-:Y:S05]  /*0800*/  CALL.REL.NOINC `($__internal_0_$__cuda_sm20_rem_u64) ;  /* 0x0000000c00407944 */ /* 0x000fea0003c00000 */
.L_x_7:
[----:B------:R-:W-:Y:S05]  /*0810*/  BSYNC.RECONVERGENT B0 ;  /* 0x0000000000007941 */ /* 0x000fea0003800200 */
.L_x_5:
[C---:B------:R-:W-:Y:S01]  /*0820*/  LEA R18, P0, R3.reuse, R12, 0x1 ;  /* 0x0000000c03127211 */ /* 0x040fe200078008ff */
[----:B------:R0:W-:Y:S01]  /*0830*/  STL.128 [R5+-0x10], R8 ;  /* 0xfffff00805007387 */ /* 0x0001e20000100c00 */
[----:B------:R-:W-:Y:S02]  /*0840*/  BSSY.RECONVERGENT B0, `(.L_x_8) ;  /* 0x000001d000007945 */ /* 0x000fe40003800200 */
[----:B------:R-:W-:-:S04]  /*0850*/  LEA.HI.X R16, R3, R13, R4, 0x1, P0 ;  /* 0x0000000d03107211 */ /* 0x000fc800000f0c04 */
[----:B------:R-:W-:-:S04]  /*0860*/  LOP3.LUT R7, R16, UR12, RZ, 0xfc, !PT ;  /* 0x0000000c10077c12 */ /* 0x000fc8000f8efcff */
[----:B------:R-:W-:-:S13]  /*0870*/  ISETP.NE.U32.AND P0, PT, R7, RZ, PT ;  /* 0x000000ff0700720c */ /* 0x000fda0003f05070 */
[----:B0-----:R-:W-:Y:S05]  /*0880*/  @P0 BRA `(.L_x_9) ;  /* 0x00000000004c0947 */ /* 0x001fea0003800000 */
[----:B------:R-:W0:Y:S01]  /*0890*/  I2F.U32.RP R10, UR13 ;  /* 0x0000000d000a7d06 */ /* 0x000e220008209000 */
[----:B------:R-:W-:Y:S01]  /*08a0*/  IMAD.MOV.U32 R8, RZ, RZ, RZ ;  /* 0x000000ffff087224 */ /* 0x000fe200078e00ff */
[----:B------:R-:W-:-:S06]  /*08b0*/  ISETP.NE.U32.AND P1, PT, RZ, UR13, PT ;  /* 0x0000000dff007c0c */ /* 0x000fcc000bf25070 */
[----:B0-----:R-:W0:Y:S02]  /*08c0*/  MUFU.RCP R10, R10 ;  /* 0x0000000a000a7308 */ /* 0x001e240000001000 */
[----:B0-----:R-:W-:-:S06]  /*08d0*/  VIADD R9, R10, 0xffffffe ;  /* 0x0ffffffe0a097836 */ /* 0x001fcc0000000000 */
[----:B------:R-:W0:Y:S02]  /*08e0*/  F2I.FTZ.U32.TRUNC.NTZ R9, R9 ;  /* 0x0000000900097305 */ /* 0x000e24000021f000 */
[----:B0-----:R-:W-:-:S05]  /*08f0*/  IADD3 R7, PT, PT, RZ, -R9, RZ ;  /* 0x80000009ff077210 */ /* 0x001fca0007ffe0ff */
[----:B------:R-:W-:-:S04]  /*0900*/  IMAD R7, R7, UR13, RZ ;  /* 0x0000000d07077c24 */ /* 0x000fc8000f8e02ff */
[----:B------:R-:W-:-:S04]  /*0910*/  IMAD.HI.U32 R7, R9, R7, R8 ;  /* 0x0000000709077227 */ /* 0x000fc800078e0008 */
[----:B------:R-:W-:Y:S02]  /*0920*/  IMAD.MOV.U32 R9, RZ, RZ, RZ ;  /* 0x000000ffff097224 */ /* 0x000fe400078e00ff */
[----:B------:R-:W-:-:S04]  /*0930*/  IMAD.HI.U32 R7, R7, R18, RZ ;  /* 0x0000001207077227 */ /* 0x000fc800078e00ff */
[----:B------:R-:W-:-:S04]  /*0940*/  IMAD.MOV R7, RZ, RZ, -R7 ;  /* 0x000000ffff077224 */ /* 0x000fc800078e0a07 */
[----:B------:R-:W-:-:S05]  /*0950*/  IMAD R8, R7, UR13, R18 ;  /* 0x0000000d07087c24 */ /* 0x000fca000f8e0212 */
[----:B------:R-:W-:-:S13]  /*0960*/  ISETP.GE.U32.AND P0, PT, R8, UR13, PT ;  /* 0x0000000d08007c0c */ /* 0x000fda000bf06070 */
[----:B------:R-:W-:-:S04]  /*0970*/  @P0 IADD3 R8, PT, PT, R8, -UR13, RZ ;  /* 0x8000000d08080c10 */ /* 0x000fc8000fffe0ff */
[----:B------:R-:W-:-:S13]  /*0980*/  ISETP.GE.U32.AND P0, PT, R8, UR13, PT ;  /* 0x0000000d08007c0c */ /* 0x000fda000bf06070 */
[----:B------:R-:W-:Y:S01]  /*0990*/  @P0 VIADD R8, R8, -UR13 ;  /* 0x8000000d08080c36 */ /* 0x000fe20008000000 */
[----:B------:R-:W-:Y:S01]  /*09a0*/  @!P1 LOP3.LUT R8, RZ, UR13, RZ, 0x33, !PT ;  /* 0x0000000dff089c12 */ /* 0x000fe2000f8e33ff */
[----:B------:R-:W-:Y:S06]  /*09b0*/  BRA `(.L_x_10) ;  /* 0x0000000000147947 */ /* 0x000fec0003800000 */
.L_x_9:
[----:B------:R-:W-:Y:S02]  /*09c0*/  MOV R7, R16 ;  /* 0x0000001000077202 */ /* 0x000fe40000000f00 */
[----:B------:R-:W-:-:S07]  /*09d0*/  MOV R20, 0x9f0 ;  /* 0x000009f000147802 */ /* 0x000fce0000000f00 */
[----:B------:R-:W-:Y:S05]  /*09e0*/  CALL.REL.NOINC `($__internal_0_$__cuda_sm20_rem_u64) ;  /* 0x0000000800c87944 */ /* 0x000fea0003c00000 */
[----:B------:R-:W-:Y:S02]  /*09f0*/  IMAD.MOV.U32 R8, RZ, RZ, R10 ;  /* 0x000000ffff087224 */ /* 0x000fe400078e000a */
[----:B------:R-:W-:-:S07]  /*0a00*/  IMAD.MOV.U32 R9, RZ, RZ, R11 ;  /* 0x000000ffff097224 */ /* 0x000fce00078e000b */
.L_x_10:
[----:B------:R-:W-:Y:S05]  /*0a10*/  BSYNC.RECONVERGENT B0 ;  /* 0x0000000000007941 */ /* 0x000fea0003800200 */
.L_x_8:
[----:B------:R-:W-:Y:S01]  /*0a20*/  IMAD R7, R4, 0x3, RZ ;  /* 0x0000000304077824 */ /* 0x000fe200078e02ff */
[----:B------:R-:W-:Y:S01]  /*0a30*/  BSSY.RECONVERGENT B0, `(.L_x_11) ;  /* 0x000001b000007945 */ /* 0x000fe20003800200 */
[----:B------:R-:W-:-:S05]  /*0a40*/  IMAD.WIDE.U32 R18, R3, 0x3, R12 ;  /* 0x0000000303127825 */ /* 0x000fca00078e000c */
[----:B------:R-:W-:-:S04]  /*0a50*/  IADD3 R7, PT, PT, R19, R7, RZ ;  /* 0x0000000713077210 */ /* 0x000fc80007ffe0ff */
        /* <DEDUP_REMOVED lines=22> */
.L_x_12:
[----:B------:R-:W-:-:S07]  /*0bc0*/  MOV R20, 0xbe0 ;  /* 0x00000be000147802 */ /* 0x000fce0000000f00 */
[----:B------:R-:W-:Y:S05]  /*0bd0*/  CALL.REL.NOINC `($__internal_0_$__cuda_sm20_rem_u64) ;  /* 0x00000008004c7944 */ /* 0x000fea0003c00000 */
.L_x_13:
[----:B------:R-:W-:Y:S05]  /*0be0*/  BSYNC.RECONVERGENT B0 ;  /* 0x0000000000007941 */ /* 0x000fea0003800200 */
.L_x_11:
[----:B------:R-:W-:Y:S01]  /*0bf0*/  LEA R12, P0, R3, R12, 0x2 ;  /* 0x0000000c030c7211 */ /* 0x000fe200078010ff */
[----:B------:R0:W-:Y:S03]  /*0c00*/  STL.128 [R5], R8 ;  /* 0x0000000805007387 */ /* 0x0001e60000100c00 */
[----:B------:R-:W-:Y:S01]  /*0c10*/  IADD3.X R13, PT, PT, R13, R6, RZ, P0, !PT ;  /* 0x000000060d0d7210 */ /* 0x000fe200007fe4ff */
[----:B0-----:R-:W-:Y:S01]  /*0c20*/  VIADD R5, R5, 0x20 ;  /* 0x0000002005057836 */ /* 0x001fe20000000000 */
[----:B------:R-:W-:Y:S07]  /*0c30*/  BRA.U UP0, `(.L_x_14) ;  /* 0xfffffff900047547 */ /* 0x000fee000b83ffff */
.L_x_1:
[----:B------:R-:W-:-:S09]  /*0c40*/  UISETP.NE.AND UP0, UPT, UR8, URZ, UPT ;  /* 0x000000ff0800728c */ /* 0x000fd2000bf05270 */
[----:B------:R-:W-:Y:S05]  /*0c50*/  BRA.U !UP0, `(.L_x_0) ;  /* 0x0000000508bc7547 */ /* 0x000fea000b800000 */
[----:B------:R-:W-:-:S09]  /*0c60*/  UISETP.NE.AND UP0, UPT, UR8, 0x1, UPT ;  /* 0x000000010800788c */ /* 0x000fd2000bf05270 */
[----:B------:R-:W-:Y:S05]  /*0c70*/  BRA.U !UP0, `(.L_x_15) ;  /* 0x0000000508107547 */ /* 0x000fea000b800000 */
[----:B------:R-:W1:Y:S01]  /*0c80*/  LDCU UR4, c[0x0][0x3a4] ;  /* 0x00007480ff0477ac */ /* 0x000e620008000800 */
[----:B------:R-:W-:Y:S01]  /*0c90*/  IMAD R7, R4, R0, RZ ;  /* 0x0000000004077224 */ /* 0x000fe200078e02ff */
[----:B------:R-:W-:Y:S01]  /*0ca0*/  BSSY.RECONVERGENT B0, `(.L_x_16) ;  /* 0x000001d000007945 */ /* 0x000fe20003800200 */
[----:B------:R-:W-:-:S04]  /*0cb0*/  IMAD.WIDE.U32 R8, R0, R3, R14 ;  /* 0x0000000300087225 */ /* 0x000fc800078e000e */
[----:B------:R-:W-:-:S05]  /*0cc0*/  IMAD.IADD R7, R9, 0x1, R7 ;  /* 0x0000000109077824 */ /* 0x000fca00078e0207 */
[----:B-1----:R-:W-:-:S04]  /*0cd0*/  LOP3.LUT R5, R7, UR4, RZ, 0xfc, !PT ;  /* 0x0000000407057c12 */ /* 0x002fc8000f8efcff */
[----:B------:R-:W-:-:S13]  /*0ce0*/  ISETP.NE.U32.AND P0, PT, R5, RZ, PT ;  /* 0x000000ff0500720c */ /* 0x000fda0003f05070 */
[----:B------:R-:W-:Y:S05]  /*0cf0*/  @P0 BRA `(.L_x_17) ;  /* 0x0000000000500947 */ /* 0x000fea0003800000 */
[----:B------:R-:W1:Y:S01]  /*0d00*/  LDCU UR4, c[0x0][0x3a0] ;  /* 0x00007400ff0477ac */ /* 0x000e620008000800 */
[----:B------:R-:W-:Y:S01]  /*0d10*/  IMAD.MOV.U32 R10, RZ, RZ, RZ ;  /* 0x000000ffff0a7224 */ /* 0x000fe200078e00ff */
[----:B-1----:R-:W1:Y:S01]  /*0d20*/  I2F.U32.RP R6, UR4 ;  /* 0x0000000400067d06 */ /* 0x002e620008209000 */
[----:B------:R-:W-:-:S07]  /*0d30*/  ISETP.NE.U32.AND P1, PT, RZ, UR4, PT ;  /* 0x00000004ff007c0c */ /* 0x000fce000bf25070 */
[----:B-1----:R-:W1:Y:S02]  /*0d40*/  MUFU.RCP R6, R6 ;  /* 0x0000000600067308 */ /* 0x002e640000001000 */
[----:B-1----:R-:W-:-:S06]  /*0d50*/  VIADD R11, R6, 0xffffffe ;  /* 0x0ffffffe060b7836 */ /* 0x002fcc0000000000 */
[----:B------:R-:W1:Y:S02]  /*0d60*/  F2I.FTZ.U32.TRUNC.NTZ R11, R11 ;  /* 0x0000000b000b7305 */ /* 0x000e64000021f000 */
[----:B-1----:R-:W-:-:S05]  /*0d70*/  IADD3 R5, PT, PT, RZ, -R11, RZ ;  /* 0x8000000bff057210 */ /* 0x002fca0007ffe0ff */
        /* <DEDUP_REMOVED lines=12> */
.L_x_17:
[----:B------:R-:W-:Y:S02]  /*0e40*/  MOV R18, R8 ;  /* 0x0000000800127202 */ /* 0x000fe40000000f00 */
[----:B------:R-:W-:-:S07]  /*0e50*/  MOV R20, 0xe70 ;  /* 0x00000e7000147802 */ /* 0x000fce0000000f00 */
[----:B0-----:R-:W-:Y:S05]  /*0e60*/  CALL.REL.NOINC `($__internal_0_$__cuda_sm20_rem_u64) ;  /* 0x0000000400a87944 */ /* 0x001fea0003c00000 */
.L_x_18:
[----:B0-----:R-:W-:Y:S05]  /*0e70*/  BSYNC.RECONVERGENT B0 ;  /* 0x0000000000007941 */ /* 0x001fea0003800200 */
.L_x_16:
[----:B------:R-:W0:Y:S01]  /*0e80*/  LDCU UR4, c[0x0][0x3a4] ;  /* 0x00007480ff0477ac */ /* 0x000e220008000800 */
[----:B------:R-:W-:Y:S01]  /*0e90*/  IADD3 R18, P0, PT, R3, R8, RZ ;  /* 0x0000000803127210 */ /* 0x000fe20007f1e0ff */
[----:B------:R-:W-:Y:S01]  /*0ea0*/  IMAD.U32 R5, R0, 0x8, R1 ;  /* 0x0000000800057824 */ /* 0x000fe200078e0001 */
[----:B------:R-:W-:Y:S03]  /*0eb0*/  BSSY.RECONVERGENT B0, `(.L_x_19) ;  /* 0x000001e000007945 */ /* 0x000fe60003800200 */
[----:B------:R-:W-:Y:S01]  /*0ec0*/  IMAD.X R7, R7, 0x1, R4, P0 ;  /* 0x0000000107077824 */ /* 0x000fe200000e0604 */
[----:B------:R1:W-:Y:S04]  /*0ed0*/  STL.64 [R5], R10 ;  /* 0x0000000a05007387 */ /* 0x0003e80000100a00 */
[----:B0-----:R-:W-:-:S04]  /*0ee0*/  LOP3.LUT R6, R7, UR4, RZ, 0xfc, !PT ;  /* 0x0000000407067c12 */ /* 0x001fc8000f8efcff */
[----:B------:R-:W-:-:S13]  /*0ef0*/  ISETP.NE.U32.AND P0, PT, R6, RZ, PT ;  /* 0x000000ff0600720c */ /* 0x000fda0003f05070 */
[----:B-1----:R-:W-:Y:S05]  /*0f00*/  @P0 BRA `(.L_x_20) ;  /* 0x0000000000500947 */ /* 0x002fea0003800000 */
[----:B------:R-:W0:Y:S01]  /*0f10*/  LDCU UR4, c[0x0][0x3a0] ;  /* 0x00007400ff0477ac */ /* 0x000e220008000800 */
[----:B------:R-:W-:Y:S01]  /*0f20*/  IMAD.MOV.U32 R6, RZ, RZ, RZ ;  /* 0x000000ffff067224 */ /* 0x000fe200078e00ff */
[----:B0-----:R-:W0:Y:S01]  /*0f30*/  I2F.U32.RP R8, UR4 ;  /* 0x0000000400087d06 */ /* 0x001e220008209000 */
[----:B------:R-:W-:-:S07]  /*0f40*/  ISETP.NE.U32.AND P1, PT, RZ, UR4, PT ;  /* 0x00000004ff007c0c */ /* 0x000fce000bf25070 */
[----:B0-----:R-:W0:Y:S02]  /*0f50*/  MUFU.RCP R8, R8 ;  /* 0x0000000800087308 */ /* 0x001e240000001000 */
[----:B0-----:R-:W-:-:S06]  /*0f60*/  IADD3 R7, PT, PT, R8, 0xffffffe, RZ ;  /* 0x0ffffffe08077810 */ /* 0x001fcc0007ffe0ff */
[----:B------:R-:W0:Y:S02]  /*0f70*/  F2I.FTZ.U32.TRUNC.NTZ R7, R7 ;  /* 0x0000000700077305 */ /* 0x000e24000021f000 */
[----:B0-----:R-:W-:-:S04]  /*0f80*/  IMAD.MOV R9, RZ, RZ, -R7 ;  /* 0x000000ffff097224 */ /* 0x001fc800078e0a07 */
[----:B------:R-:W-:-:S04]  /*0f90*/  IMAD R9, R9, UR4, RZ ;  /* 0x0000000409097c24 */ /* 0x000fc8000f8e02ff */
[----:B------:R-:W-:-:S04]  /*0fa0*/  IMAD.HI.U32 R9, R7, R9, R6 ;  /* 0x0000000907097227 */ /* 0x000fc800078e0006 */
[----:B------:R-:W-:Y:S02]  /*0fb0*/  HFMA2 R7, -RZ, RZ, 0, 0 ;  /* 0x00000000ff077431 */ /* 0x000fe400000001ff */
[----:B------:R-:W-:-:S05]  /*0fc0*/  IMAD.HI.U32 R6, R9, R18, RZ ;  /* 0x0000001209067227 */ /* 0x000fca00078e00ff */
[----:B------:R-:W-:-:S05]  /*0fd0*/  IADD3 R6, PT, PT, -R6, RZ, RZ ;  /* 0x000000ff06067210 */ /* 0x000fca0007ffe1ff */
[----:B------:R-:W-:-:S05]  /*0fe0*/  IMAD R6, R6, UR4, R18 ;  /* 0x0000000406067c24 */ /* 0x000fca000f8e0212 */
[----:B------:R-:W-:-:S13]  /*0ff0*/  ISETP.GE.U32.AND P0, PT, R6, UR4, PT ;  /* 0x0000000406007c0c */ /* 0x000fda000bf06070 */
[----:B------:R-:W-:-:S05]  /*1000*/  @P0 VIADD R6, R6, -UR4 ;  /* 0x8000000406060c36 */ /* 0x000fca0008000000 */
[----:B------:R-:W-:-:S13]  /*1010*/  ISETP.GE.U32.AND P0, PT, R6, UR4, PT ;  /* 0x0000000406007c0c */ /* 0x000fda000bf06070 */
[----:B------:R-:W-:Y:S01]  /*1020*/  @P0 VIADD R6, R6, -UR4 ;  /* 0x8000000406060c36 */ /* 0x000fe20008000000 */
[----:B------:R-:W-:Y:S01]  /*1030*/  @!P1 LOP3.LUT R6, RZ, UR4, RZ, 0x33, !PT ;  /* 0x00000004ff069c12 */ /* 0x000fe2000f8e33ff */
[----:B------:R-:W-:Y:S06]  /*1040*/  BRA `(.L_x_21) ;  /* 0x0000000000107947 */ /* 0x000fec0003800000 */
.L_x_20:
[----:B------:R-:W-:-:S07]  /*1050*/  MOV R20, 0x1070 ;  /* 0x0000107000147802 */ /* 0x000fce0000000f00 */
[----:B------:R-:W-:Y:S05]  /*1060*/  CALL.REL.NOINC `($__internal_0_$__cuda_sm20_rem_u64) ;  /* 0x0000000400287944 */ /* 0x000fea0003c00000 */
[----:B------:R-:W-:Y:S02]  /*1070*/  IMAD.MOV.U32 R6, RZ, RZ, R10 ;  /* 0x000000ffff067224 */ /* 0x000fe400078e000a */
[----:B------:R-:W-:-:S07]  /*1080*/  IMAD.MOV.U32 R7, RZ, RZ, R11 ;  /* 0x000000ffff077224 */ /* 0x000fce00078e000b */
.L_x_21:
[----:B------:R-:W-:Y:S05]  /*1090*/  BSYNC.RECONVERGENT B0 ;  /* 0x0000000000007941 */ /* 0x000fea0003800200 */
.L_x_19:
[----:B------:R1:W-:Y:S01]  /*10a0*/  STL.64 [R5+0x8], R6 ;  /* 0x0000080605007387 */ /* 0x0003e20000100a00 */
[----:B------:R-:W-:-:S07]  /*10b0*/  IADD3 R0, PT, PT, R0, 0x2, RZ ;  /* 0x0000000200007810 */ /* 0x000fce0007ffe0ff */
.L_x_15:
[----:B------:R-:W2:Y:S02]  /*10c0*/  LDCU UR4, c[0x0][0x3a8] ;  /* 0x00007500ff0477ac */ /* 0x000ea40008000800 */
[----:B--2---:R-:W-:-:S04]  /*10d0*/  ULOP3.LUT UR4, UR4, 0x1, URZ, 0xc0, !UPT ;  /* 0x0000000104047892 */ /* 0x004fc8000f8ec0ff */
[----:B------:R-:W-:-:S09]  /*10e0*/  UISETP.NE.U32.AND UP0, UPT, UR4, 0x1, UPT ;  /* 0x000000010400788c */ /* 0x000fd2000bf05070 */
[----:B------:R-:W-:Y:S05]  /*10f0*/  BRA.U UP0, `(.L_x_0) ;  /* 0x0000000100947547 */ /* 0x000fea000b800000 */
[----:B------:R-:W2:Y:S01]  /*1100*/  LDCU UR4, c[0x0][0x3a4] ;  /* 0x00007480ff0477ac */ /* 0x000ea20008000800 */
[----:B------:R-:W-:Y:S01]  /*1110*/  IMAD.MOV.U32 R18, RZ, RZ, R14 ;  /* 0x000000ffff127224 */ /* 0x000fe200078e000e */
[----:B------:R-:W-:Y:S01]  /*1120*/  BSSY.RECONVERGENT B0, `(.L_x_22) ;  /* 0x0000020000007945 */ /* 0x000fe20003800200 */
[----:B------:R-:W-:Y:S02]  /*1130*/  IMAD.MOV.U32 R19, RZ, RZ, R15 ;  /* 0x000000ffff137224 */ /* 0x000fe400078e000f */
[----:B-1----:R-:W-:Y:S02]  /*1140*/  IMAD R5, R4, R0, RZ ;  /* 0x0000000004057224 */ /* 0x002fe400078e02ff */
[----:B------:R-:W-:-:S05]  /*1150*/  IMAD.WIDE.U32 R18, R0, R3, R18 ;  /* 0x0000000300127225 */ /* 0x000fca00078e0012 */
[----:B------:R-:W-:-:S04]  /*1160*/  IADD3 R7, PT, PT, R19, R5, RZ ;  /* 0x0000000513077210 */ /* 0x000fc80007ffe0ff */
[----:B--2---:R-:W-:-:S04]  /*1170*/  LOP3.LUT R3, R7, UR4, RZ, 0xfc, !PT ;  /* 0x0000000407037c12 */ /* 0x004fc8000f8efcff */
[----:B------:R-:W-:-:S13]  /*1180*/  ISETP.NE.U32.AND P0, PT, R3, RZ, PT ;  /* 0x000000ff0300720c */ /* 0x000fda0003f05070 */
[----:B------:R-:W-:Y:S05]  /*1190*/  @P0 BRA `(.L_x_23) ;  /* 0x0000000000500947 */ /* 0x000fea0003800000 */
[----:B------:R-:W1:Y:S01]  /*11a0*/  LDCU UR4, c[0x0][0x3a0] ;  /* 0x00007400ff0477ac */ /* 0x000e620008000800 */
[----:B------:R-:W-:Y:S01]  /*11b0*/  MOV R4, RZ ;  /* 0x000000ff00047202 */ /* 0x000fe20000000f00 */
[----:B-1----:R-:W1:Y:S01]  /*11c0*/  I2F.U32.RP R6, UR4 ;  /* 0x0000000400067d06 */ /* 0x002e620008209000 */
[----:B------:R-:W-:-:S07]  /*11d0*/  ISETP.NE.U32.AND P1, PT, RZ, UR4, PT ;  /* 0x00000004ff007c0c */ /* 0x000fce000bf25070 */
[----:B-1----:R-:W1:Y:S02]  /*11e0*/  MUFU.RCP R6, R6 ;  /* 0x0000000600067308 */ /* 0x002e640000001000 */
[----:B-1----:R-:W-:-:S06]  /*11f0*/  VIADD R5, R6, 0xffffffe ;  /* 0x0ffffffe06057836 */ /* 0x002fcc0000000000 */
[----:B------:R-:W1:Y:S02]  /*1200*/  F2I.FTZ.U32.TRUNC.NTZ R5, R5 ;  /* 0x0000000500057305 */ /* 0x000e64000021f000 */
[----:B-1----:R-:W-:-:S04]  /*1210*/  IMAD.MOV R3, RZ, RZ, -R5 ;  /* 0x000000ffff037224 */ /* 0x002fc800078e0a05 */
        /* <DEDUP_REMOVED lines=12> */
.L_x_23:
[----:B------:R-:W-:-:S07]  /*12e0*/  MOV R20, 0x1300 ;  /* 0x0000130000147802 */ /* 0x000fce0000000f00 */
[----:B0-----:R-:W-:Y:S05]  /*12f0*/  CALL.REL.NOINC `($__internal_0_$__cuda_sm20_rem_u64) ;  /* 0x0000000000847944 */ /* 0x001fea0003c00000 */
[----:B------:R-:W-:Y:S01]  /*1300*/  IMAD.MOV.U32 R4, RZ, RZ, R10 ;  /* 0x000000ffff047224 */ /* 0x000fe200078e000a */
[----:B------:R-:W-:-:S07]  /*1310*/  MOV R5, R11 ;  /* 0x0000000b00057202 */ /* 0x000fce0000000f00 */
.L_x_24:
[----:B0-----:R-:W-:Y:S05]  /*1320*/  BSYNC.RECONVERGENT B0 ;  /* 0x0000000000007941 */ /* 0x001fea0003800200 */
.L_x_22:
[----:B------:R-:W-:-:S05]  /*1330*/  IMAD.U32 R3, R0, 0x8, R1 ;  /* 0x0000000800037824 */ /* 0x000fca00078e0001 */
[----:B------:R2:W-:Y:S02]  /*1340*/  STL.64 [R3], R4 ;  /* 0x0000000403007387 */ /* 0x0005e40000100a00 */
.L_x_0:
[----:B------:R-:W3:Y:S01]  /*1350*/  LDCU UR8, c[0x0][0x3a8] ;  /* 0x00007500ff0877ac */ /* 0x000ee20008000800 */
[----:B------:R-:W-:Y:S01]  /*1360*/  PLOP3.LUT P0, PT, PT, PT, PT, 0x80, 0x8 ;  /* 0x000000000008781c */ /* 0x000fe20003f0f070 */
[----:B---3--:R-:W-:-:S09]  /*1370*/  UISETP.GE.AND UP0, UPT, UR8, 0x1, UPT ;  /* 0x000000010800788c */ /* 0x008fd2000bf06270 */
[----:B------:R-:W-:Y:S05]  /*1380*/  BRA.U !UP0, `(.L_x_25) ;  /* 0x0000000108487547 */ /* 0x000fea000b800000 */
[----:B------:R-:W-:Y:S01]  /*1390*/  BSSY.RECONVERGENT B0, `(.L_x_25) ;  /* 0x0000011000007945 */ /* 0x000fe20003800200 */
[----:B------:R-:W-:Y:S01]  /*13a0*/  IMAD.MOV.U32 R0, RZ, RZ, RZ ;  /* 0x000000ffff007224 */ /* 0x000fe200078e00ff */
[----:B------:R-:W3:Y:S06]  /*13b0*/  LDCU.64 UR4, c[0x0][0x388] ;  /* 0x00007100ff0477ac */ /* 0x000eec0008000a00 */
.L_x_26:
[----:B--2---:R-:W-:-:S06]  /*13c0*/  LEA R4, R0, R1, 0x3 ;  /* 0x0000000100047211 */ /* 0x004fcc00078e18ff */
[----:B-1----:R-:W2:Y:S02]  /*13d0*/  LDL.64 R4, [R4] ;  /* 0x0000000004047983 */ /* 0x002ea40000100a00 */
[----:B--2---:R-:W-:-:S04]  /*13e0*/  SHF.R.U64 R6, R4, 0x3, R5 ;  /* 0x0000000304067819 */ /* 0x004fc80000001205 */
[----:B---3--:R-:W-:-:S04]  /*13f0*/  IADD3 R6, P0, PT, R6, UR4, RZ ;  /* 0x0000000406067c10 */ /* 0x008fc8000ff1e0ff */
[----:B------:R-:W-:-:S05]  /*1400*/  LEA.HI.X R7, R5, UR5, RZ, 0x1d, P0 ;  /* 0x0000000505077c11 */ /* 0x000fca00080fecff */
[----:B------:R-:W2:Y:S01]  /*1410*/  LDG.E.U8.CONSTANT R6, desc[UR10][R6.64] ;  /* 0x0000000a06067981 */ /* 0x000ea2000c1e9100 */
[----:B------:R-:W-:Y:S01]  /*1420*/  LOP3.LUT R5, R4, 0x7, RZ, 0xc0, !PT ;  /* 0x0000000704057812 */ /* 0x000fe200078ec0ff */
[----:B------:R-:W-:-:S05]  /*1430*/  VIADD R0, R0, 0x1 ;  /* 0x0000000100007836 */ /* 0x000fca0000000000 */
[----:B------:R-:W-:Y:S02]  /*1440*/  ISETP.NE.AND P2, PT, R0, UR8, PT ;  /* 0x0000000800007c0c */ /* 0x000fe4000bf45270 */
[----:B--2---:R-:W-:-:S04]  /*1450*/  SHF.R.U32.HI R5, RZ, R5, R6 ;  /* 0x00000005ff057219 */ /* 0x004fc80000011606 */
[----:B------:R-:W-:-:S04]  /*1460*/  LOP3.LUT R5, R5, 0x1, RZ, 0xc0, !PT ;  /* 0x0000000105057812 */ /* 0x000fc800078ec0ff */
[----:B------:R-:W-:-:S04]  /*1470*/  ISETP.NE.U32.AND P1, PT, R5, 0x1, PT ;  /* 0x000000010500780c */ /* 0x000fc80003f25070 */
[----:B------:R-:W-:-:S09]  /*1480*/  PLOP3.LUT P0, PT, P1, PT, PT, 0x8, 0x80 ;  /* 0x000000000080781c */ /* 0x000fd20000f0e170 */
[----:B------:R-:W-:Y:S05]  /*1490*/  @!P1 BRA P2, `(.L_x_26) ;  /* 0xfffffffc00c89947 */ /* 0x000fea000103ffff */
[----:B0-----:R-:W-:Y:S05]  /*14a0*/  BSYNC.RECONVERGENT B0 ;  /* 0x0000000000007941 */ /* 0x001fea0003800200 */
.L_x_25:
[----:B0-----:R-:W0:Y:S01]  /*14b0*/  LDCU.64 UR6, c[0x0][0x390] ;  /* 0x00007200ff0677ac */ /* 0x001e220008000a00 */
[----:B-12---:R-:W-:Y:S02]  /*14c0*/  SEL R5, RZ, 0x1, !P0 ;  /* 0x00000001ff057807 */ /* 0x006fe40004000000 */
[----:B0-----:R-:W-:-:S05]  /*14d0*/  IADD3 R2, P1, PT, R2, UR6, RZ ;  /* 0x0000000602027c10 */ /* 0x001fca000ff3e0ff */
[----:B------:R-:W-:-:S05]  /*14e0*/  IMAD.X R3, RZ, RZ, UR7, P1 ;  /* 0x00000007ff037e24 */ /* 0x000fca00088e06ff */
[----:B------:R-:W-:Y:S01]  /*14f0*/  STG.E.U8 desc[UR10][R2.64], R5 ;  /* 0x0000000502007986 */ /* 0x000fe2000c10110a */
[----:B------:R-:W-:Y:S05]  /*1500*/  EXIT ;  /* 0x000000000000794d */ /* 0x000fea0003800000 */
        .weak           $__internal_0_$__cuda_sm20_rem_u64
        .type           $__internal_0_$__cuda_sm20_rem_u64,@function
        .size           $__internal_0_$__cuda_sm20_rem_u64,(.L_x_123 - $__internal_0_$__cuda_sm20_rem_u64)
$__internal_0_$__cuda_sm20_rem_u64:
[----:B------:R-:W-:Y:S01]  /*1510*/  UMOV UR4, UR6 ;  /* 0x0000000600047c82 */ /* 0x000fe20008000000 */
[----:B------:R-:W-:Y:S02]  /*1520*/  UMOV UR5, UR7 ;  /* 0x0000000700057c82 */ /* 0x000fe40008000000 */
[----:B------:R-:W0:Y:S08]  /*1530*/  I2F.U64.RP R22, UR4 ;  /* 0x0000000400167d12 */ /* 0x000e300008309000 */
[----:B0-----:R-:W0:Y:S02]  /*1540*/  MUFU.RCP R22, R22 ;  /* 0x0000001600167308 */ /* 0x001e240000001000 */
[----:B0-----:R-:W-:-:S06]  /*1550*/  IADD3 R11, PT, PT, R22, 0x1ffffffe, RZ ;  /* 0x1ffffffe160b7810 */ /* 0x001fcc0007ffe0ff */
[----:B------:R-:W0:Y:S02]  /*1560*/  F2I.U64.TRUNC R10, R11 ;  /* 0x0000000b000a7311 */ /* 0x000e24000020d800 */
[----:B0-----:R-:W-:-:S04]  /*1570*/  IMAD.WIDE.U32 R16, R10, UR6, RZ ;  /* 0x000000060a107c25 */ /* 0x001fc8000f8e00ff */
[----:B------:R-:W-:Y:S01]  /*1580*/  IMAD R17, R10, UR7, R17 ;  /* 0x000000070a117c24 */ /* 0x000fe2000f8e0211 */
[----:B------:R-:W-:-:S03]  /*1590*/  IADD3 R21, P0, PT, RZ, -R16, RZ ;  /* 0x80000010ff157210 */ /* 0x000fc60007f1e0ff */
[----:B------:R-:W-:Y:S02]  /*15a0*/  IMAD R17, R11, UR6, R17 ;  /* 0x000000060b117c24 */ /* 0x000fe4000f8e0211 */
[----:B------:R-:W-:-:S04]  /*15b0*/  IMAD.HI.U32 R16, R10, R21, RZ ;  /* 0x000000150a107227 */ /* 0x000fc800078e00ff */
[----:B------:R-:W-:Y:S02]  /*15c0*/  IMAD.X R19, RZ, RZ, ~R17, P0 ;  /* 0x000000ffff137224 */ /* 0x000fe400000e0e11 */
[----:B------:R-:W-:Y:S02]  /*15d0*/  IMAD.MOV.U32 R17, RZ, RZ, R10 ;  /* 0x000000ffff117224 */ /* 0x000fe400078e000a */
[----:B------:R-:W-:-:S04]  /*15e0*/  IMAD.WIDE.U32 R16, P0, R10, R19, R16 ;  /* 0x000000130a107225 */ /* 0x000fc80007800010 */
[C---:B------:R-:W-:Y:S02]  /*15f0*/  IMAD R10, R11.reuse, R19, RZ ;  /* 0x000000130b0a7224 */ /* 0x040fe400078e02ff */
[----:B------:R-:W-:-:S04]  /*1600*/  IMAD.HI.U32 R17, P1, R11, R21, R16 ;  /* 0x000000150b117227 */ /* 0x000fc80007820010 */
[----:B------:R-:W-:Y:S01]  /*1610*/  IMAD.HI.U32 R19, R11, R19, RZ ;  /* 0x000000130b137227 */ /* 0x000fe200078e00ff */
[----:B------:R-:W-:-:S03]  /*1620*/  IADD3 R17, P2, PT, R10, R17, RZ ;  /* 0x000000110a117210 */ /* 0x000fc60007f5e0ff */
[----:B------:R-:W-:Y:S01]  /*1630*/  IMAD.MOV.U32 R21, RZ, RZ, 0x0 ;  /* 0x00000000ff157424 */ /* 0x000fe200078e00ff */
[----:B------:R-:W-:Y:S01]  /*1640*/  IADD3.X R19, PT, PT, R19, R11, RZ, P0, !PT ;  /* 0x0000000b13137210 */ /* 0x000fe200007fe4ff */
[----:B------:R-:W-:-:S03]  /*1650*/  IMAD.WIDE.U32 R10, R17, UR6, RZ ;  /* 0x00000006110a7c25 */ /* 0x000fc6000f8e00ff */
[----:B------:R-:W-:Y:S01]  /*1660*/  IADD3.X R19, PT, PT, RZ, RZ, R19, P2, P1 ;  /* 0x000000ffff137210 */ /* 0x000fe200017e2413 */
[----:B------:R-:W-:Y:S01]  /*1670*/  IMAD R16, R17, UR7, R11 ;  /* 0x0000000711107c24 */ /* 0x000fe2000f8e020b */
[----:B------:R-:W-:-:S03]  /*1680*/  IADD3 R11, P0, PT, RZ, -R10, RZ ;  /* 0x8000000aff0b7210 */ /* 0x000fc60007f1e0ff */
[----:B------:R-:W-:Y:S02]  /*1690*/  IMAD R10, R19, UR6, R16 ;  /* 0x00000006130a7c24 */ /* 0x000fe4000f8e0210 */
[----:B------:R-:W-:-:S04]  /*16a0*/  IMAD.HI.U32 R16, R17, R11, RZ ;  /* 0x0000000b11107227 */ /* 0x000fc800078e00ff */
[----:B------:R-:W-:-:S04]  /*16b0*/  IMAD.X R10, RZ, RZ, ~R10, P0 ;  /* 0x000000ffff0a7224 */ /* 0x000fc800000e0e0a */
[----:B------:R-:W-:-:S04]  /*16c0*/  IMAD.WIDE.U32 R16, P0, R17, R10, R16 ;  /* 0x0000000a11107225 */ /* 0x000fc80007800010 */
[C---:B------:R-:W-:Y:S02]  /*16d0*/  IMAD R22, R19.reuse, R10, RZ ;  /* 0x0000000a13167224 */ /* 0x040fe400078e02ff */
[----:B------:R-:W-:-:S04]  /*16e0*/  IMAD.HI.U32 R17, P1, R19, R11, R16 ;  /* 0x0000000b13117227 */ /* 0x000fc80007820010 */
[----:B------:R-:W-:Y:S02]  /*16f0*/  HFMA2 R11, -RZ, RZ, 0, 0 ;  /* 0x00000000ff0b7431 */ /* 0x000fe400000001ff */
[----:B------:R-:W-:Y:S01]  /*1700*/  IMAD.HI.U32 R10, R19, R10, RZ ;  /* 0x0000000a130a7227 */ /* 0x000fe200078e00ff */
[----:B------:R-:W-:-:S03]  /*1710*/  IADD3 R17, P2, PT, R22, R17, RZ ;  /* 0x0000001116117210 */ /* 0x000fc60007f5e0ff */
[----:B------:R-:W-:Y:S02]  /*1720*/  IMAD.X R19, R10, 0x1, R19, P0 ;  /* 0x000000010a137824 */ /* 0x000fe400000e0613 */
[----:B------:R-:W-:-:S03]  /*1730*/  IMAD.HI.U32 R10, R17, R18, RZ ;  /* 0x00000012110a7227 */ /* 0x000fc600078e00ff */
[----:B------:R-:W-:Y:S01]  /*1740*/  IADD3.X R19, PT, PT, RZ, RZ, R19, P2, P1 ;  /* 0x000000ffff137210 */ /* 0x000fe200017e2413 */
[----:B------:R-:W-:-:S04]  /*1750*/  IMAD.WIDE.U32 R10, R17, R7, R10 ;  /* 0x00000007110a7225 */ /* 0x000fc800078e000a */
[C---:B------:R-:W-:Y:S02]  /*1760*/  IMAD R17, R19.reuse, R7, RZ ;  /* 0x0000000713117224 */ /* 0x040fe400078e02ff */
[----:B------:R-:W-:-:S04]  /*1770*/  IMAD.HI.U32 R10, P0, R19, R18, R10 ;  /* 0x00000012130a7227 */ /* 0x000fc8000780000a */
[----:B------:R-:W-:Y:S01]  /*1780*/  IMAD.HI.U32 R16, R19, R7, RZ ;  /* 0x0000000713107227 */ /* 0x000fe200078e00ff */
[----:B------:R-:W-:-:S03]  /*1790*/  IADD3 R17, P1, PT, R17, R10, RZ ;  /* 0x0000000a11117210 */ /* 0x000fc60007f3e0ff */
[----:B------:R-:W-:Y:S02]  /*17a0*/  IMAD.X R16, RZ, RZ, R16, P0 ;  /* 0x000000ffff107224 */ /* 0x000fe400000e0610 */
[----:B------:R-:W-:-:S04]  /*17b0*/  IMAD.WIDE.U32 R10, R17, UR6, RZ ;  /* 0x00000006110a7c25 */ /* 0x000fc8000f8e00ff */
[----:B------:R-:W-:Y:S01]  /*17c0*/  IMAD.X R16, RZ, RZ, R16, P1 ;  /* 0x000000ffff107224 */ /* 0x000fe200008e0610 */
[----:B------:R-:W-:Y:S01]  /*17d0*/  IADD3 R10, P1, PT, -R10, R18, RZ ;  /* 0x000000120a0a7210 */ /* 0x000fe20007f3e1ff */
[----:B------:R-:W-:-:S03]  /*17e0*/  IMAD R17, R17, UR7, R11 ;  /* 0x0000000711117c24 */ /* 0x000fc6000f8e020b */
[----:B------:R-:W-:Y:S01]  /*17f0*/  ISETP.GE.U32.AND P0, PT, R10, UR6, PT ;  /* 0x000000060a007c0c */ /* 0x000fe2000bf06070 */
[----:B------:R-:W-:-:S05]  /*1800*/  IMAD R16, R16, UR6, R17 ;  /* 0x0000000610107c24 */ /* 0x000fca000f8e0211 */
[----:B------:R-:W-:Y:S02]  /*1810*/  IADD3.X R11, PT, PT, ~R16, R7, RZ, P1, !PT ;  /* 0x00000007100b7210 */ /* 0x000fe40000ffe5ff */
[----:B------:R-:W-:Y:S02]  /*1820*/  IADD3 R17, P1, PT, R10, -UR6, RZ ;  /* 0x800000060a117c10 */ /* 0x000fe4000ff3e0ff */
[C---:B------:R-:W-:Y:S02]  /*1830*/  ISETP.GE.U32.AND.EX P0, PT, R11.reuse, UR7, PT, P0 ;  /* 0x000000070b007c0c */ /* 0x040fe4000bf06100 */
[----:B------:R-:W-:Y:S02]  /*1840*/  IADD3.X R16, PT, PT, R11, ~UR7, RZ, P1, !PT ;  /* 0x800000070b107c10 */ /* 0x000fe40008ffe4ff */
[----:B------:R-:W-:Y:S02]  /*1850*/  SEL R17, R17, R10, P0 ;  /* 0x0000000a11117207 */ /* 0x000fe40000000000 */
[----:B------:R-:W-:-:S02]  /*1860*/  SEL R16, R16, R11, P0 ;  /* 0x0000000b10107207 */ /* 0x000fc40000000000 */
[C---:B------:R-:W-:Y:S02]  /*1870*/  ISETP.GE.U32.AND P0, PT, R17.reuse, UR6, PT ;  /* 0x0000000611007c0c */ /* 0x040fe4000bf06070 */
[----:B------:R-:W-:Y:S02]  /*1880*/  IADD3 R10, P2, PT, R17, -UR6, RZ ;  /* 0x80000006110a7c10 */ /* 0x000fe4000ff5e0ff */
[----:B------:R-:W-:Y:S02]  /*1890*/  ISETP.NE.U32.AND P1, PT, RZ, UR6, PT ;  /* 0x00000006ff007c0c */ /* 0x000fe4000bf25070 */
[C---:B------:R-:W-:Y:S02]  /*18a0*/  ISETP.GE.U32.AND.EX P0, PT, R16.reuse, UR7, PT, P0 ;  /* 0x0000000710007c0c */ /* 0x040fe4000bf06100 */
[----:B------:R-:W-:Y:S02]  /*18b0*/  IADD3.X R11, PT, PT, R16, ~UR7, RZ, P2, !PT ;  /* 0x80000007100b7c10 */ /* 0x000fe400097fe4ff */
[----:B------:R-:W-:-:S02]  /*18c0*/  ISETP.NE.AND.EX P1, PT, RZ, UR7, PT, P1 ;  /* 0x00000007ff007c0c */ /* 0x000fc4000bf25310 */
[----:B------:R-:W-:Y:S02]  /*18d0*/  SEL R10, R10, R17, P0 ;  /* 0x000000110a0a7207 */ /* 0x000fe40000000000 */
[----:B------:R-:W-:Y:S02]  /*18e0*/  SEL R11, R11, R16, P0 ;  /* 0x000000100b0b7207 */ /* 0x000fe40000000000 */
[----:B------:R-:W-:Y:S02]  /*18f0*/  SEL R10, R10, 0xffffffff, P1 ;  /* 0xffffffff0a0a7807 */ /* 0x000fe40000800000 */
[----:B------:R-:W-:Y:S01]  /*1900*/  SEL R11, R11, 0xffffffff, P1 ;  /* 0xffffffff0b0b7807 */ /* 0x000fe20000800000 */
[----:B------:R-:W-:Y:S06]  /*1910*/  RET.REL.NODEC R20 `(_ZN8collider3gpu24hash160_and_bloom_kernelEPKhS2_Phmmi) ;  /* 0xffffffe414b87950 */ /* 0x000fec0003c3ffff */
.L_x_27:
[----:B------:R-:W-:-:S00]  /*1920*/  BRA `(.L_x_27) ;  /* 0xfffffffc00fc7947 */ /* 0x000fc0000383ffff */
[----:B------:R-:W-:-:S00]  /*1930*/  NOP ;  /* 0x0000000000007918 */ /* 0x000fc00000000000 */
        /* <DEDUP_REMOVED lines=12> */
.L_x_123:


//--------------------- .text._ZN8collider3gpu19bloom_insert_kernelEPKhPhmmi --------------------------
	.section	.text._ZN8collider3gpu19bloom_insert_kernelEPKhPhmmi,"ax",@progbits
	.align	128
        .global         _ZN8collider3gpu19bloom_insert_kernelEPKhPhmmi
        .type           _ZN8collider3gpu19bloom_insert_kernelEPKhPhmmi,@function
        .size           _ZN8collider3gpu19bloom_insert_kernelEPKhPhmmi,(.L_x_124 - _ZN8collider3gpu19bloom_insert_kernelEPKhPhmmi)
        .other          _ZN8collider3gpu19bloom_insert_kernelEPKhPhmmi,@"STO_CUDA_ENTRY STV_DEFAULT"
_ZN8collider3gpu19bloom_insert_kernelEPKhPhmmi:
.text._ZN8collider3gpu19bloom_insert_kernelEPKhPhmmi:
        /* <DEDUP_REMOVED lines=10> */
[----:B------:R-:W0:Y:S01]  /*00a0*/  LDC R6, c[0x0][0x3a0] ;  /* 0x0000e800ff067b82 */ /* 0x000e220000000800 */
[----:B------:R-:W-:-:S07]  /*00b0*/  UMOV UR4, URZ ;  /* 0x000000ff00047c82 */ /* 0x000fce0008000000 */
[----:B------:R-:W1:Y:S01]  /*00c0*/  LDC.64 R2, c[0x0][0x380] ;  /* 0x0000e000ff027b82 */ /* 0x000e620000000a00 */
[----:B0-----:R-:W-:Y:S01]  /*00d0*/  ISETP.GE.AND P0, PT, R6, 0x1, PT ;  /* 0x000000010600780c */ /* 0x001fe20003f06270 */
[----:B-1----:R-:W-:-:S04]  /*00e0*/  IMAD.WIDE.U32 R2, R5, 0x14, R2 ;  /* 0x0000001405027825 */ /* 0x002fc800078e0002 */
[----:B------:R-:W-:-:S08]  /*00f0*/  VIADD R5, R3, UR4 ;  /* 0x0000000403057c36 */ /* 0x000fd00008000000 */
[----:B------:R-:W-:Y:S05]  /*0100*/  @!P0 EXIT ;  /* 0x000000000000894d */ /* 0x000fea0003800000 */
[----:B------:R-:W0:Y:S01]  /*0110*/  LDCU.64 UR8, c[0x0][0x358] ;  /* 0x00006b00ff0877ac */ /* 0x000e220008000a00 */
[----:B------:R-:W-:Y:S01]  /*0120*/  IMAD.MOV.U32 R4, RZ, RZ, R2 ;  /* 0x000000ffff047224 */ /* 0x000fe200078e0002 */
[----:B------:R-:W1:Y:S04]  /*0130*/  LDCU.64 UR6, c[0x0][0x398] ;  /* 0x00007300ff0677ac */ /* 0x000e680008000a00 */
[----:B0-----:R-:W2:Y:S04]  /*0140*/  LDG.E.64.CONSTANT R14, desc[UR8][R4.64+0x8] ;  /* 0x00000808040e7981 */ /* 0x001ea8000c1e9b00 */
[----:B------:R0:W5:Y:S01]  /*0150*/  LDG.E.64.CONSTANT R16, desc[UR8][R4.64] ;  /* 0x0000000804107981 */ /* 0x000162000c1e9b00 */
[C---:B------:R-:W-:Y:S01]  /*0160*/  ISETP.GE.U32.AND P0, PT, R6.reuse, 0x4, PT ;  /* 0x000000040600780c */ /* 0x040fe20003f06070 */
[----:B------:R-:W-:Y:S01]  /*0170*/  IMAD.MOV.U32 R0, RZ, RZ, RZ ;  /* 0x000000ffff007224 */ /* 0x000fe200078e00ff */
[----:B------:R-:W-:-:S02]  /*0180*/  LOP3.LUT R2, R6, 0x3, RZ, 0xc0, !PT ;  /* 0x0000000306027812 */ /* 0x000fc400078ec0ff */
[----:B--2---:R-:W-:-:S09]  /*0190*/  LOP3.LUT R3, R14, 0x1, RZ, 0xfc, !PT ;  /* 0x000000010e037812 */ /* 0x004fd200078efcff */
[----:B01----:R-:W-:Y:S05]  /*01a0*/  @!P0 BRA `(.L_x_28) ;  /* 0x00000008001c8947 */ /* 0x003fea0003800000 */
[----:B------:R-:W-:Y:S01]  /*01b0*/  LOP3.LUT R0, R6, 0x7ffffffc, RZ, 0xc0, !PT ;  /* 0x7ffffffc06007812 */ /* 0x000fe200078ec0ff */
[----:B------:R-:W-:Y:S01]  /*01c0*/  VIADD R4, R1, 0x10 ;  /* 0x0000001001047836 */ /* 0x000fe20000000000 */
[C-C-:B------:R-:W-:Y:S01]  /*01d0*/  SHF.L.U64.HI R5, R3.reuse, 0x2, R15.reuse ;  /* 0x0000000203057819 */ /* 0x140fe2000001020f */
[----:B-----5:R-:W-:Y:S01]  /*01e0*/  IMAD.MOV.U32 R12, RZ, RZ, R16 ;  /* 0x000000ffff0c7224 */ /* 0x020fe200078e0010 */
[----:B------:R-:W-:Y:S01]  /*01f0*/  SHF.L.U64.HI R6, R3, 0x1, R15 ;  /* 0x0000000103067819 */ /* 0x000fe2000001020f */
[----:B------:R-:W-:Y:S01]  /*0200*/  IMAD.MOV.U32 R13, RZ, RZ, R17 ;  /* 0x000000ffff0d7224 */ /* 0x000fe200078e0011 */
[----:B------:R-:W0:Y:S01]  /*0210*/  LDCU UR10, c[0x0][0x39c] ;  /* 0x00007380ff0a77ac */ /* 0x000e220008000800 */
[----:B------:R-:W-:Y:S01]  /*0220*/  IMAD.MOV R7, RZ, RZ, -R0 ;  /* 0x000000ffff077224 */ /* 0x000fe200078e0a00 */
[----:B------:R-:W1:Y:S06]  /*0230*/  LDCU UR11, c[0x0][0x398] ;  /* 0x00007300ff0b77ac */ /* 0x000e6c0008000800 */
.L_x_41:
[----:B0-----:R-:W-:Y:S01]  /*0240*/  LOP3.LUT R8, R13, UR10, RZ, 0xfc, !PT ;  /* 0x0000000a0d087c12 */ /* 0x001fe2000f8efcff */
[----:B------:R-:W-:Y:S01]  /*0250*/  VIADD R7, R7, 0x4 ;  /* 0x0000000407077836 */ /* 0x000fe20000000000 */
[----:B------:R-:W-:Y:S02]  /*0260*/  BSSY.RECONVERGENT B0, `(.L_x_29) ;  /* 0x000001e000007945 */ /* 0x000fe40003800200 */
[----:B------:R-:W-:Y:S02]  /*0270*/  ISETP.NE.U32.AND P0, PT, R8, RZ, PT ;  /* 0x000000ff0800720c */ /* 0x000fe40003f05070 */
[----:B------:R-:W-:-:S11]  /*0280*/  ISETP.NE.AND P2, PT, R7, RZ, PT ;  /* 0x000000ff0700720c */ /* 0x000fd60003f45270 */
[----:B------:R-:W-:Y:S05]  /*0290*/  @P0 BRA `(.L_x_30) ;  /* 0x0000000000500947 */ /* 0x000fea0003800000 */
[----:B-1----:R-:W0:Y:S01]  /*02a0*/  I2F.U32.RP R10, UR11 ;  /* 0x0000000b000a7d06 */ /* 0x002e220008209000 */
[----:B------:R-:W-:-:S07]  /*02b0*/  ISETP.NE.U32.AND P1, PT, RZ, UR11, PT ;  /* 0x0000000bff007c0c */ /* 0x000fce000bf25070 */
[----:B0-----:R-:W0:Y:S02]  /*02c0*/  MUFU.RCP R10, R10 ;  /* 0x0000000a000a7308 */ /* 0x001e240000001000 */
[----:B0-----:R-:W-:-:S06]  /*02d0*/  VIADD R8, R10, 0xffffffe ;  /* 0x0ffffffe0a087836 */ /* 0x001fcc0000000000 */
[----:B------:R0:W1:Y:S02]  /*02e0*/  F2I.FTZ.U32.TRUNC.NTZ R9, R8 ;  /* 0x0000000800097305 */ /* 0x000064000021f000 */
[----:B0-----:R-:W-:Y:S02]  /*02f0*/  IMAD.MOV.U32 R8, RZ, RZ, RZ ;  /* 0x000000ffff087224 */ /* 0x001fe400078e00ff */
[----:B-1----:R-:W-:-:S04]  /*0300*/  IMAD.MOV R11, RZ, RZ, -R9 ;  /* 0x000000ffff0b7224 */ /* 0x002fc800078e0a09 */
[----:B------:R-:W-:-:S04]  /*0310*/  IMAD R11, R11, UR11, RZ ;  /* 0x0000000b0b0b7c24 */ /* 0x000fc8000f8e02ff */
[----:B------:R-:W-:-:S06]  /*0320*/  IMAD.HI.U32 R9, R9, R11, R8 ;  /* 0x0000000b09097227 */ /* 0x000fcc00078e0008 */
[----:B------:R-:W-:-:S04]  /*0330*/  IMAD.HI.U32 R9, R9, R12, RZ ;  /* 0x0000000c09097227 */ /* 0x000fc800078e00ff */
[----:B------:R-:W-:-:S04]  /*0340*/  IMAD.MOV R9, RZ, RZ, -R9 ;  /* 0x000000ffff097224 */ /* 0x000fc800078e0a09 */
[----:B------:R-:W-:Y:S02]  /*0350*/  IMAD R11, R9, UR11, R12 ;  /* 0x0000000b090b7c24 */ /* 0x000fe4000f8e020c */
[----:B------:R-:W-:-:S03]  /*0360*/  IMAD.MOV.U32 R9, RZ, RZ, RZ ;  /* 0x000000ffff097224 */ /* 0x000fc600078e00ff */
[----:B------:R-:W-:-:S13]  /*0370*/  ISETP.GE.U32.AND P0, PT, R11, UR11, PT ;  /* 0x0000000b0b007c0c */ /* 0x000fda000bf06070 */
[----:B------:R-:W-:-:S05]  /*0380*/  @P0 VIADD R11, R11, -UR11 ;  /* 0x8000000b0b0b0c36 */ /* 0x000fca0008000000 */
[----:B------:R-:W-:-:S13]  /*0390*/  ISETP.GE.U32.AND P0, PT, R11, UR11, PT ;  /* 0x0000000b0b007c0c */ /* 0x000fda000bf06070 */
[----:B------:R-:W-:Y:S01]  /*03a0*/  @P0 VIADD R11, R11, -UR11 ;  /* 0x8000000b0b0b0c36 */ /* 0x000fe20008000000 */
[----:B------:R-:W-:-:S05]  /*03b0*/  @!P1 LOP3.LUT R11, RZ, UR11, RZ, 0x33, !PT ;  /* 0x0000000bff0b9c12 */ /* 0x000fca000f8e33ff */
[----:B------:R-:W-:Y:S01]  /*03c0*/  IMAD.MOV.U32 R8, RZ, RZ, R11 ;  /* 0x000000ffff087224 */ /* 0x000fe200078e000b */
[----:B------:R-:W-:Y:S06]  /*03d0*/  BRA `(.L_x_31) ;  /* 0x0000000000187947 */ /* 0x000fec0003800000 */
.L_x_30:
[----:B------:R-:W-:Y:S01]  /*03e0*/  IMAD.MOV.U32 R22, RZ, RZ, R12 ;  /* 0x000000ffff167224 */ /* 0x000fe200078e000c */
[----:B------:R-:W-:Y:S01]  /*03f0*/  MOV R24, 0x420 ;  /* 0x0000042000187802 */ /* 0x000fe20000000f00 */
[----:B------:R-:W-:-:S07]  /*0400*/  IMAD.MOV.U32 R20, RZ, RZ, R13 ;  /* 0x000000ffff147224 */ /* 0x000fce00078e000d */
[----:B-1----:R-:W-:Y:S05]  /*0410*/  CALL.REL.NOINC `($__internal_1_$__cuda_sm20_rem_u64) ;  /* 0x00000018008c7944 */ /* 0x002fea0003c00000 */
[----:B------:R-:W-:Y:S02]  /*0420*/  IMAD.MOV.U32 R8, RZ, RZ, R10 ;  /* 0x000000ffff087224 */ /* 0x000fe400078e000a */
[----:B------:R-:W-:-:S07]  /*0430*/  IMAD.MOV.U32 R9, RZ, RZ, R11 ;  /* 0x000000ffff097224 */ /* 0x000fce00078e000b */
.L_x_31:
[----:B------:R-:W-:Y:S05]  /*0440*/  BSYNC.RECONVERGENT B0 ;  /* 0x0000000000007941 */ /* 0x000fea0003800200 */
.L_x_29:
[----:B------:R-:W-:Y:S01]  /*0450*/  IADD3 R22, P0, PT, R12, R3, RZ ;  /* 0x000000030c167210 */ /* 0x000fe20007f1e0ff */
[----:B------:R-:W-:Y:S04]  /*0460*/  BSSY.RECONVERGENT B0, `(.L_x_32) ;  /* 0x000001a000007945 */ /* 0x000fe80003800200 */
[----:B------:R-:W-:-:S05]  /*0470*/  IMAD.X R20, R15, 0x1, R13, P0 ;  /* 0x000000010f147824 */ /* 0x000fca00000e060d */
[----:B------:R-:W-:-:S04]  /*0480*/  LOP3.LUT R10, R20, UR10, RZ, 0xfc, !PT ;  /* 0x0000000a140a7c12 */ /* 0x000fc8000f8efcff */
[----:B------:R-:W-:-:S13]  /*0490*/  ISETP.NE.U32.AND P0, PT, R10, RZ, PT ;  /* 0x000000ff0a00720c */ /* 0x000fda0003f05070 */
[----:B------:R-:W-:Y:S05]  /*04a0*/  @P0 BRA `(.L_x_33) ;  /* 0x00000000004c0947 */ /* 0x000fea0003800000 */
[----:B------:R-:W0:Y:S01]  /*04b0*/  I2F.U32.RP R18, UR11 ;  /* 0x0000000b00127d06 */ /* 0x000e220008209000 */
[----:B------:R-:W-:Y:S01]  /*04c0*/  IMAD.MOV.U32 R10, RZ, RZ, RZ ;  /* 0x000000ffff0a7224 */ /* 0x000fe200078e00ff */
        /* <DEDUP_REMOVED lines=14> */
[----:B------:R-:W-:Y:S01]  /*05b0*/  @P0 VIADD R10, R10, -UR11 ;  /* 0x8000000b0a0a0c36 */ /* 0x000fe20008000000 */
[----:B------:R-:W-:Y:S01]  /*05c0*/  @!P1 LOP3.LUT R10, RZ, UR11, RZ, 0x33, !PT ;  /* 0x0000000bff0a9c12 */ /* 0x000fe2000f8e33ff */
[----:B------:R-:W-:Y:S06]  /*05d0*/  BRA `(.L_x_34) ;  /* 0x0000000000087947 */ /* 0x000fec0003800000 */
.L_x_33:
[----:B------:R-:W-:-:S07]  /*05e0*/  MOV R24, 0x600 ;  /* 0x0000060000187802 */ /* 0x000fce0000000f00 */
[----:B------:R-:W-:Y:S05]  /*05f0*/  CALL.REL.NOINC `($__internal_1_$__cuda_sm20_rem_u64) ;  /* 0x0000001800147944 */ /* 0x000fea0003c00000 */
.L_x_34:
[----:B------:R-:W-:Y:S05]  /*0600*/  BSYNC.RECONVERGENT B0 ;  /* 0x0000000000007941 */ /* 0x000fea0003800200 */
.L_x_32:
[----:B------:R-:W-:Y:S01]  /*0610*/  LEA R22, P0, R3, R12, 0x1 ;  /* 0x0000000c03167211 */ /* 0x000fe200078008ff */
[----:B------:R0:W-:Y:S01]  /*0620*/  STL.128 [R4+-0x10], R8 ;  /* 0xfffff00804007387 */ /* 0x0001e20000100c00 */
[----:B------:R-:W-:Y:S03]  /*0630*/  BSSY.RECONVERGENT B0, `(.L_x_35) ;  /* 0x000001c000007945 */ /* 0x000fe60003800200 */
[----:B------:R-:W-:-:S05]  /*0640*/  IMAD.X R20, R13, 0x1, R6, P0 ;  /* 0x000000010d147824 */ /* 0x000fca00000e0606 */
        /* <DEDUP_REMOVED lines=20> */
[----:B------:R-:W-:Y:S01]  /*0790*/  @!P1 LOP3.LUT R8, RZ, UR11, RZ, 0x33, !PT ;  /* 0x0000000bff089c12 */ /* 0x000fe2000f8e33ff */
[----:B------:R-:W-:Y:S06]  /*07a0*/  BRA `(.L_x_37) ;  /* 0x0000000000107947 */ /* 0x000fec0003800000 */
.L_x_36:
[----:B------:R-:W-:-:S07]  /*07b0*/  MOV R24, 0x7d0 ;  /* 0x000007d000187802 */ /* 0x000fce0000000f00 */
[----:B------:R-:W-:Y:S05]  /*07c0*/  CALL.REL.NOINC `($__internal_1_$__cuda_sm20_rem_u64) ;  /* 0x0000001400a07944 */ /* 0x000fea0003c00000 */
[----:B------:R-:W-:Y:S02]  /*07d0*/  IMAD.MOV.U32 R8, RZ, RZ, R10 ;  /* 0x000000ffff087224 */ /* 0x000fe400078e000a */
[----:B------:R-:W-:-:S07]  /*07e0*/  IMAD.MOV.U32 R9, RZ, RZ, R11 ;  /* 0x000000ffff097224 */ /* 0x000fce00078e000b */
.L_x_37:
[----:B------:R-:W-:Y:S05]  /*07f0*/  BSYNC.RECONVERGENT B0 ;  /* 0x0000000000007941 */ /* 0x000fea0003800200 */
.L_x_35:
[----:B------:R-:W-:Y:S01]  /*0800*/  IMAD R11, R15, 0x3, RZ ;  /* 0x000000030f0b7824 */ /* 0x000fe200078e02ff */
[----:B------:R-:W-:Y:S01]  /*0810*/  BSSY.RECONVERGENT B0, `(.L_x_38) ;  /* 0x000001b000007945 */ /* 0x000fe20003800200 */
[----:B------:R-:W-:-:S04]  /*0820*/  IMAD.WIDE.U32 R22, R3, 0x3, R12 ;  /* 0x0000000303167825 */ /* 0x000fc800078e000c */
[----:B------:R-:W-:-:S05]  /*0830*/  IMAD.IADD R20, R23, 0x1, R11 ;  /* 0x0000000117147824 */ /* 0x000fca00078e020b */
        /* <DEDUP_REMOVED lines=22> */
.L_x_39:
[----:B------:R-:W-:-:S07]  /*09a0*/  MOV R24, 0x9c0 ;  /* 0x000009c000187802 */ /* 0x000fce0000000f00 */
[----:B------:R-:W-:Y:S05]  /*09b0*/  CALL.REL.NOINC `($__internal_1_$__cuda_sm20_rem_u64) ;  /* 0x0000001400247944 */ /* 0x000fea0003c00000 */
.L_x_40:
[----:B------:R-:W-:Y:S05]  /*09c0*/  BSYNC.RECONVERGENT B0 ;  /* 0x0000000000007941 */ /* 0x000fea0003800200 */
.L_x_38:
[----:B------:R-:W-:Y:S01]  /*09d0*/  LEA R12, P0, R3, R12, 0x2 ;  /* 0x0000000c030c7211 */ /* 0x000fe200078010ff */
[----:B------:R0:W-:Y:S04]  /*09e0*/  STL.128 [R4], R8 ;  /* 0x0000000804007387 */ /* 0x0001e80000100c00 */
[----:B------:R-:W-:Y:S02]  /*09f0*/  IMAD.X R13, R13, 0x1, R5, P0 ;  /* 0x000000010d0d7824 */ /* 0x000fe400000e0605 */
[----:B0-----:R-:W-:Y:S01]  /*0a00*/  VIADD R4, R4, 0x20 ;  /* 0x0000002004047836 */ /* 0x001fe20000000000 */
[----:B------:R-:W-:Y:S06]  /*0a10*/  @P2 BRA `(.L_x_41) ;  /* 0xfffffff800082947 */ /* 0x000fec000383ffff */
.L_x_28:
[----:B------:R-:W-:-:S13]  /*0a20*/  ISETP.NE.AND P0, PT, R2, RZ, PT ;  /* 0x000000ff0200720c */ /* 0x000fda0003f05270 */
[----:B------:R-:W-:Y:S05]  /*0a30*/  @!P0 BRA `(.L_x_42) ;  /* 0x0000000400bc8947 */ /* 0x000fea0003800000 */
[----:B------:R-:W-:-:S13]  /*0a40*/  ISETP.NE.AND P0, PT, R2, 0x1, PT ;  /* 0x000000010200780c */ /* 0x000fda0003f05270 */
[----:B------:R-:W-:Y:S05]  /*0a50*/  @!P0 BRA `(.L_x_43) ;  /* 0x0000000400188947 */ /* 0x000fea0003800000 */
[----:B------:R-:W0:Y:S01]  /*0a60*/  LDCU UR4, c[0x0][0x39c] ;  /* 0x00007380ff0477ac */ /* 0x000e220008000800 */
[----:B------:R-:W-:Y:S01]  /*0a70*/  IMAD R7, R15, R0, RZ ;  /* 0x000000000f077224 */ /* 0x000fe200078e02ff */
[----:B------:R-:W-:Y:S01]  /*0a80*/  BSSY.RECONVERGENT B0, `(.L_x_44) ;  /* 0x000001f000007945 */ /* 0x000fe20003800200 */
[----:B-----5:R-:W-:-:S04]  /*0a90*/  IMAD.WIDE.U32 R4, R0, R3, R16 ;  /* 0x0000000300047225 */ /* 0x020fc800078e0010 */
[----:B------:R-:W-:-:S05]  /*0aa0*/  IMAD.IADD R20, R5, 0x1, R7 ;  /* 0x0000000105147824 */ /* 0x000fca00078e0207 */
[----:B0-----:R-:W-:-:S04]  /*0ab0*/  LOP3.LUT R6, R20, UR4, RZ, 0xfc, !PT ;  /* 0x0000000414067c12 */ /* 0x001fc8000f8efcff */
[----:B------:R-:W-:-:S13]  /*0ac0*/  ISETP.NE.U32.AND P0, PT, R6, RZ, PT ;  /* 0x000000ff0600720c */ /* 0x000fda0003f05070 */
[----:B------:R-:W-:Y:S05]  /*0ad0*/  @P0 BRA `(.L_x_45) ;  /* 0x0000000000500947 */ /* 0x000fea0003800000 */
[----:B------:R-:W0:Y:S01]  /*0ae0*/  LDCU UR4, c[0x0][0x398] ;  /* 0x00007300ff0477ac */ /* 0x000e220008000800 */
[----:B------:R-:W-:Y:S01]  /*0af0*/  IMAD.MOV.U32 R6, RZ, RZ, RZ ;  /* 0x000000ffff067224 */ /* 0x000fe200078e00ff */
[----:B0-----:R-:W0:Y:S01]  /*0b00*/  I2F.U32.RP R8, UR4 ;  /* 0x0000000400087d06 */ /* 0x001e220008209000 */
[----:B------:R-:W-:-:S07]  /*0b10*/  ISETP.NE.U32.AND P1, PT, RZ, UR4, PT ;  /* 0x00000004ff007c0c */ /* 0x000fce000bf25070 */
        /* <DEDUP_REMOVED lines=16> */
.L_x_45:
[----:B------:R-:W-:Y:S01]  /*0c20*/  IMAD.MOV.U32 R22, RZ, RZ, R4 ;  /* 0x000000ffff167224 */ /* 0x000fe200078e0004 */
[----:B------:R-:W-:-:S07]  /*0c30*/  MOV R24, 0xc50 ;  /* 0x00000c5000187802 */ /* 0x000fce0000000f00 */
[----:B------:R-:W-:Y:S05]  /*0c40*/  CALL.REL.NOINC `($__internal_1_$__cuda_sm20_rem_u64) ;  /* 0x0000001000807944 */ /* 0x000fea0003c00000 */
[----:B------:R-:W-:Y:S02]  /*0c50*/  IMAD.MOV.U32 R6, RZ, RZ, R10 ;  /* 0x000000ffff067224 */ /* 0x000fe400078e000a */
[----:B------:R-:W-:-:S07]  /*0c60*/  IMAD.MOV.U32 R7, RZ, RZ, R11 ;  /* 0x000000ffff077224 */ /* 0x000fce00078e000b */
.L_x_46:
[----:B------:R-:W-:Y:S05]  /*0c70*/  BSYNC.RECONVERGENT B0 ;  /* 0x0000000000007941 */ /* 0x000fea0003800200 */
.L_x_44:
        /* <DEDUP_REMOVED lines=29> */
.L_x_48:
[----:B------:R-:W-:-:S07]  /*0e50*/  MOV R24, 0xe70 ;  /* 0x00000e7000187802 */ /* 0x000fce0000000f00 */
[----:B------:R-:W-:Y:S05]  /*0e60*/  CALL.REL.NOINC `($__internal_1_$__cuda_sm20_rem_u64) ;  /* 0x0000000c00f87944 */ /* 0x000fea0003c00000 */
[----:B------:R-:W-:Y:S02]  /*0e70*/  IMAD.MOV.U32 R6, RZ, RZ, R10 ;  /* 0x000000ffff067224 */ /* 0x000fe400078e000a */
[----:B------:R-:W-:-:S07]  /*0e80*/  IMAD.MOV.U32 R7, RZ, RZ, R11 ;  /* 0x000000ffff077224 */ /* 0x000fce00078e000b */
.L_x_49:
[----:B------:R-:W-:Y:S05]  /*0e90*/  BSYNC.RECONVERGENT B0 ;  /* 0x0000000000007941 */ /* 0x000fea0003800200 */
.L_x_47:
[----:B------:R0:W-:Y:S01]  /*0ea0*/  STL.64 [R5+0x8], R6 ;  /* 0x0000080605007387 */ /* 0x0001e20000100a00 */
[----:B------:R-:W-:-:S07]  /*0eb0*/  VIADD R0, R0, 0x2 ;  /* 0x0000000200007836 */ /* 0x000fce0000000000 */
.L_x_43:
[----:B------:R-:W1:Y:S02]  /*0ec0*/  LDCU UR4, c[0x0][0x3a0] ;  /* 0x00007400ff0477ac */ /* 0x000e640008000800 */
[----:B-1----:R-:W-:-:S04]  /*0ed0*/  ULOP3.LUT UR4, UR4, 0x1, URZ, 0xc0, !UPT ;  /* 0x0000000104047892 */ /* 0x002fc8000f8ec0ff */
[----:B------:R-:W-:-:S09]  /*0ee0*/  UISETP.NE.U32.AND UP0, UPT, UR4, 0x1, UPT ;  /* 0x000000010400788c */ /* 0x000fd2000bf05070 */
[----:B------:R-:W-:Y:S05]  /*0ef0*/  BRA.U UP0, `(.L_x_42) ;  /* 0x00000001008c7547 */ /* 0x000fea000b800000 */
[----:B------:R-:W1:Y:S01]  /*0f00*/  LDCU UR4, c[0x0][0x39c] ;  /* 0x00007380ff0477ac */ /* 0x000e620008000800 */
[----:B-----5:R-:W-:Y:S01]  /*0f10*/  IMAD.WIDE.U32 R22, R0, R3, R16 ;  /* 0x0000000300167225 */ /* 0x020fe200078e0010 */
[----:B------:R-:W-:Y:S03]  /*0f20*/  BSSY.RECONVERGENT B0, `(.L_x_50) ;  /* 0x000001e000007945 */ /* 0x000fe60003800200 */
[----:B------:R-:W-:-:S04]  /*0f30*/  IMAD R15, R15, R0, RZ ;  /* 0x000000000f0f7224 */ /* 0x000fc800078e02ff */
[----:B------:R-:W-:-:S05]  /*0f40*/  IMAD.IADD R20, R23, 0x1, R15 ;  /* 0x0000000117147824 */ /* 0x000fca00078e020f */
[----:B-1----:R-:W-:-:S04]  /*0f50*/  LOP3.LUT R3, R20, UR4, RZ, 0xfc, !PT ;  /* 0x0000000414037c12 */ /* 0x002fc8000f8efcff */
        /* <DEDUP_REMOVED lines=22> */
.L_x_51:
[----:B------:R-:W-:-:S07]  /*10c0*/  MOV R24, 0x10e0 ;  /* 0x000010e000187802 */ /* 0x000fce0000000f00 */
[----:B0-----:R-:W-:Y:S05]  /*10d0*/  CALL.REL.NOINC `($__internal_1_$__cuda_sm20_rem_u64) ;  /* 0x0000000c005c7944 */ /* 0x001fea0003c00000 */
[----:B------:R-:W-:Y:S02]  /*10e0*/  IMAD.MOV.U32 R4, RZ, RZ, R10 ;  /* 0x000000ffff047224 */ /* 0x000fe400078e000a */
[----:B------:R-:W-:-:S07]  /*10f0*/  IMAD.MOV.U32 R5, RZ, RZ, R11 ;  /* 0x000000ffff057224 */ /* 0x000fce00078e000b */
.L_x_52:
[----:B------:R-:W-:Y:S05]  /*1100*/  BSYNC.RECONVERGENT B0 ;  /* 0x0000000000007941 */ /* 0x000fea0003800200 */
.L_x_50:
[----:B------:R-:W-:-:S05]  /*1110*/  IMAD.U32 R3, R0, 0x8, R1 ;  /* 0x0000000800037824 */ /* 0x000fca00078e0001 */
[----:B------:R1:W-:Y:S02]  /*1120*/  STL.64 [R3], R4 ;  /* 0x0000000403007387 */ /* 0x0003e40000100a00 */
.L_x_42:
[----:B-1----:R-:W1:Y:S01]  /*1130*/  LDC R3, c[0x0][0x3a0] ;  /* 0x0000e800ff037b82 */ /* 0x002e620000000800 */
[----:B------:R-:W-:Y:S01]  /*1140*/  IMAD.MOV.U32 R0, RZ, RZ, RZ ;  /* 0x000000ffff007224 */ /* 0x000fe200078e00ff */
[C---:B-1----:R-:W-:Y:S02]  /*1150*/  ISETP.GE.U32.AND P1, PT, R3.reuse, 0x8, PT ;  /* 0x000000080300780c */ /* 0x042fe40003f26070 */
[----:B------:R-:W-:-:S04]  /*1160*/  LOP3.LUT R24, R3, 0x7, RZ, 0xc0, !PT ;  /* 0x0000000703187812 */ /* 0x000fc800078ec0ff */
[----:B------:R-:W-:-:S07]  /*1170*/  ISETP.NE.AND P0, PT, R24, RZ, PT ;  /* 0x000000ff1800720c */ /* 0x000fce0003f05270 */
[----:B------:R-:W-:Y:S06]  /*1180*/  @!P1 BRA `(.L_x_53) ;  /* 0x0000000400949947 */ /* 0x000fec0003800000 */
[----:B------:R-:W-:Y:S01]  /*1190*/  LOP3.LUT R0, R3, 0x7ffffff8, RZ, 0xc0, !PT ;  /* 0x7ffffff803007812 */ /* 0x000fe200078ec0ff */
[----:B------:R-:W-:Y:S01]  /*11a0*/  VIADD R20, R1, 0x20 ;  /* 0x0000002001147836 */ /* 0x000fe20000000000 */
[----:B------:R-:W1:Y:S03]  /*11b0*/  LDCU.64 UR4, c[0x0][0x388] ;  /* 0x00007100ff0477ac */ /* 0x000e660008000a00 */
[----:B------:R-:W-:-:S07]  /*11c0*/  IMAD.MOV R21, RZ, RZ, -R0 ;  /* 0x000000ffff157224 */ /* 0x000fce00078e0a00 */
.L_x_54:
[----:B0-2---:R-:W2:Y:S04]  /*11d0*/  LDL.128 R4, [R20+-0x20] ;  /* 0xffffe00014047983 */ /* 0x005ea80000100c00 */
[----:B------:R-:W3:Y:S04]  /*11e0*/  LDL.128 R8, [R20+-0x10] ;  /* 0xfffff00014087983 */ /* 0x000ee80000100c00 */
[----:B------:R-:W4:Y:S04]  /*11f0*/  LDL.128 R12, [R20] ;  /* 0x00000000140c7983 */ /* 0x000f280000100c00 */
[----:B-----5:R0:W4:Y:S01]  /*1200*/  LDL.128 R16, [R20+0x10] ;  /* 0x0000100014107983 */ /* 0x0201220000100c00 */
[----:B------:R-:W-:-:S02]  /*1210*/  IMAD.MOV.U32 R25, RZ, RZ, 0x1 ;  /* 0x00000001ff197424 */ /* 0x000fc400078e00ff */
[----:B------:R-:W-:Y:S02]  /*1220*/  VIADD R21, R21, 0x8 ;  /* 0x0000000815157836 */ /* 0x000fe40000000000 */
[----:B0-----:R-:W-:Y:S01]  /*1230*/  VIADD R20, R20, 0x40 ;  /* 0x0000004014147836 */ /* 0x001fe20000000000 */
[C---:B--2---:R-:W-:Y:S02]  /*1240*/  SHF.R.U64 R22, R4.reuse, 0x3, R5 ;  /* 0x0000000304167819 */ /* 0x044fe40000001205 */
[C---:B------:R-:W-:Y:S02]  /*1250*/  LOP3.LUT R26, R4.reuse, 0x7, RZ, 0xc0, !PT ;  /* 0x00000007041a7812 */ /* 0x040fe400078ec0ff */
[----:B------:R-:W-:Y:S02]  /*1260*/  LOP3.LUT R27, R4, 0x18, RZ, 0xc0, !PT ;  /* 0x00000018041b7812 */ /* 0x000fe400078ec0ff */
[----:B------:R-:W-:Y:S02]  /*1270*/  SHF.R.U64 R4, R6, 0x3, R7 ;  /* 0x0000000306047819 */ /* 0x000fe40000001207 */
[----:B------:R-:W-:-:S02]  /*1280*/  SHF.R.U32.HI R23, RZ, 0x3, R5 ;  /* 0x00000003ff177819 */ /* 0x000fc40000011605 */
[----:B------:R-:W-:Y:S02]  /*1290*/  LOP3.LUT R22, R22, 0xfffffffc, RZ, 0xc0, !PT ;  /* 0xfffffffc16167812 */ /* 0x000fe400078ec0ff */
[C---:B------:R-:W-:Y:S02]  /*12a0*/  LOP3.LUT R28, R6.reuse, 0x7, RZ, 0xc0, !PT ;  /* 0x00000007061c7812 */ /* 0x040fe400078ec0ff */
[----:B------:R-:W-:Y:S02]  /*12b0*/  LOP3.LUT R29, R6, 0x18, RZ, 0xc0, !PT ;  /* 0x00000018061d7812 */ /* 0x000fe400078ec0ff */
[----:B------:R-:W-:Y:S02]  /*12c0*/  SHF.R.U32.HI R5, RZ, 0x3, R7 ;  /* 0x00000003ff057819 */ /* 0x000fe40000011607 */
[----:B------:R-:W-:Y:S02]  /*12d0*/  LOP3.LUT R6, R4, 0xfffffffc, RZ, 0xc0, !PT ;  /* 0xfffffffc04067812 */ /* 0x000fe400078ec0ff */
[----:B------:R-:W-:-:S02]  /*12e0*/  SHF.L.U32 R26, R25, R26, RZ ;  /* 0x0000001a191a7219 */ /* 0x000fc400000006ff */
[----:B------:R-:W-:Y:S02]  /*12f0*/  LOP3.LUT R23, R23, 0x1fffffff, RZ, 0xc0, !PT ;  /* 0x1fffffff17177812 */ /* 0x000fe400078ec0ff */
[----:B-1----:R-:W-:Y:S02]  /*1300*/  IADD3 R4, P1, PT, R22, UR4, RZ ;  /* 0x0000000416047c10 */ /* 0x002fe4000ff3e0ff */
[----:B------:R-:W-:Y:S02]  /*1310*/  SHF.L.U32 R28, R25, R28, RZ ;  /* 0x0000001c191c7219 */ /* 0x000fe400000006ff */
[----:B------:R-:W-:Y:S02]  /*1320*/  LOP3.LUT R7, R5, 0x1fffffff, RZ, 0xc0, !PT ;  /* 0x1fffffff05077812 */ /* 0x000fe400078ec0ff */
[----:B------:R-:W-:Y:S02]  /*1330*/  IADD3 R6, P2, PT, R6, UR4, RZ ;  /* 0x0000000406067c10 */ /* 0x000fe4000ff5e0ff */
[----:B------:R-:W-:-:S02]  /*1340*/  SHF.L.U32 R27, R26, R27, RZ ;  /* 0x0000001b1a1b7219 */ /* 0x000fc400000006ff */
[----:B------:R-:W-:Y:S02]  /*1350*/  IADD3.X R5, PT, PT, R23, UR5, RZ, P1, !PT ;  /* 0x0000000517057c10 */ /* 0x000fe40008ffe4ff */
[----:B------:R-:W-:Y:S02]  /*1360*/  SHF.L.U32 R29, R28, R29, RZ ;  /* 0x0000001d1c1d7219 */ /* 0x000fe400000006ff */
[----:B------:R-:W-:Y:S01]  /*1370*/  IADD3.X R7, PT, PT, R7, UR5, RZ, P2, !PT ;  /* 0x0000000507077c10 */ /* 0x000fe200097fe4ff */
[----:B------:R0:W-:Y:S01]  /*1380*/  REDG.E.OR.STRONG.GPU desc[UR8][R4.64], R27 ;  /* 0x0000001b0400798e */ /* 0x0001e2000f12e108 */
[----:B---3--:R-:W-:Y:S02]  /*1390*/  SHF.R.U64 R28, R8, 0x3, R9 ;  /* 0x00000003081c7819 */ /* 0x008fe40000001209 */
[----:B------:R-:W-:Y:S01]  /*13a0*/  SHF.R.U64 R23, R10, 0x3, R11 ;  /* 0x000000030a177819 */ /* 0x000fe2000000120b */
[----:B------:R1:W-:Y:S01]  /*13b0*/  REDG.E.OR.STRONG.GPU desc[UR8][R6.64], R29 ;  /* 0x0000001d0600798e */ /* 0x0003e2000f12e108 */
[----:B------:R-:W-:-:S02]  /*13c0*/  LOP3.LUT R26, R8, 0x7, RZ, 0xc0, !PT ;  /* 0x00000007081a7812 */ /* 0x000fc400078ec0ff */
[----:B------:R-:W-:Y:S02]  /*13d0*/  LOP3.LUT R8, R8, 0x18, RZ, 0xc0, !PT ;  /* 0x0000001808087812 */ /* 0x000fe400078ec0ff */
[C---:B------:R-:W-:Y:S02]  /*13e0*/  LOP3.LUT R22, R10.reuse, 0x7, RZ, 0xc0, !PT ;  /* 0x000000070a167812 */ /* 0x040fe400078ec0ff */
[----:B------:R-:W-:Y:S02]  /*13f0*/  LOP3.LUT R10, R10, 0x18, RZ, 0xc0, !PT ;  /* 0x000000180a0a7812 */ /* 0x000fe400078ec0ff */
[----:B0-----:R-:W-:Y:S02]  /*1400*/  SHF.R.U32.HI R5, RZ, 0x3, R9 ;  /* 0x00000003ff057819 */ /* 0x001fe40000011609 */
[----:B------:R-:W-:Y:S02]  /*1410*/  SHF.R.U32.HI R9, RZ, 0x3, R11 ;  /* 0x00000003ff097819 */ /* 0x000fe4000001160b */
[----:B------:R-:W-:-:S02]  /*1420*/  LOP3.LUT R11, R28, 0xfffffffc, RZ, 0xc0, !PT ;  /* 0xfffffffc1c0b7812 */ /* 0x000fc400078ec0ff */
[----:B-1----:R-:W-:Y:S02]  /*1430*/  LOP3.LUT R6, R23, 0xfffffffc, RZ, 0xc0, !PT ;  /* 0xfffffffc17067812 */ /* 0x002fe400078ec0ff */
[----:B------:R-:W-:Y:S02]  /*1440*/  SHF.L.U32 R7, R25, R26, RZ ;  /* 0x0000001a19077219 */ /* 0x000fe400000006ff */
[----:B------:R-:W-:Y:S02]  /*1450*/  IADD3 R4, P1, PT, R11, UR4, RZ ;  /* 0x000000040b047c10 */ /* 0x000fe4000ff3e0ff */
[----:B------:R-:W-:Y:S02]  /*1460*/  LOP3.LUT R23, R9, 0x1fffffff, RZ, 0xc0, !PT ;  /* 0x1fffffff09177812 */ /* 0x000fe400078ec0ff */
[----:B------:R-:W-:Y:S02]  /*1470*/  IADD3 R6, P2, PT, R6, UR4, RZ ;  /* 0x0000000406067c10 */ /* 0x000fe4000ff5e0ff */
[----:B------:R-:W-:-:S02]  /*1480*/  SHF.L.U32 R9, R25, R22, RZ ;  /* 0x0000001619097219 */ /* 0x000fc400000006ff */
[----:B------:R-:W-:Y:S02]  /*1490*/  SHF.L.U32 R11, R7, R8, RZ ;  /* 0x00000008070b7219 */ /* 0x000fe400000006ff */
[--C-:B----4-:R-:W-:Y:S02]  /*14a0*/  SHF.R.U64 R8, R12, 0x3, R13.reuse ;  /* 0x000000030c087819 */ /* 0x110fe4000000120d */
[----:B------:R-:W-:Y:S02]  /*14b0*/  IADD3.X R7, PT, PT, R23, UR5, RZ, P2, !PT ;  /* 0x0000000517077c10 */ /* 0x000fe400097fe4ff */
[----:B------:R-:W-:Y:S02]  /*14c0*/  LOP3.LUT R5, R5, 0x1fffffff, RZ, 0xc0, !PT ;  /* 0x1fffffff05057812 */ /* 0x000fe400078ec0ff */
[----:B------:R-:W-:Y:S02]  /*14d0*/  SHF.L.U32 R23, R9, R10, RZ ;  /* 0x0000000a09177219 */ /* 0x000fe400000006ff */
[----:B------:R-:W-:-:S02]  /*14e0*/  SHF.R.U32.HI R9, RZ, 0x3, R13 ;  /* 0x00000003ff097819 */ /* 0x000fc4000001160d */
[----:B------:R-:W-:Y:S02]  /*14f0*/  LOP3.LUT R10, R12, 0x7, RZ, 0xc0, !PT ;  /* 0x000000070c0a7812 */ /* 0x000fe400078ec0ff */
[----:B------:R-:W-:Y:S02]  /*1500*/  LOP3.LUT R8, R8, 0xfffffffc, RZ, 0xc0, !PT ;  /* 0xfffffffc08087812 */ /* 0x000fe400078ec0ff */
[----:B------:R-:W-:Y:S02]  /*1510*/  IADD3.X R5, PT, PT, R5, UR5, RZ, P1, !PT ;  /* 0x0000000505057c10 */ /* 0x000fe40008ffe4ff */
[----:B------:R-:W-:Y:S02]  /*1520*/  LOP3.LUT R13, R12, 0x18, RZ, 0xc0, !PT ;  /* 0x000000180c0d7812 */ /* 0x000fe400078ec0ff */
[----:B------:R-:W-:Y:S01]  /*1530*/  LOP3.LUT R9, R9, 0x1fffffff, RZ, 0xc0, !PT ;  /* 0x1fffffff09097812 */ /* 0x000fe200078ec0ff */
[----:B------:R0:W-:Y:S01]  /*1540*/  REDG.E.OR.STRONG.GPU desc[UR8][R4.64], R11 ;  /* 0x0000000b0400798e */ /* 0x0001e2000f12e108 */
[----:B------:R-:W-:-:S02]  /*1550*/  IADD3 R8, P1, PT, R8, UR4, RZ ;  /* 0x0000000408087c10 */ /* 0x000fc4000ff3e0ff */
[----:B------:R-:W-:Y:S01]  /*1560*/  SHF.L.U32 R10, R25, R10, RZ ;  /* 0x0000000a190a7219 */ /* 0x000fe200000006ff */
[----:B------:R1:W-:Y:S01]  /*1570*/  REDG.E.OR.STRONG.GPU desc[UR8][R6.64], R23 ;  /* 0x000000170600798e */ /* 0x0003e2000f12e108 */
[----:B------:R-:W-:Y:S02]  /*1580*/  IADD3.X R9, PT, PT, R9, UR5, RZ, P1, !PT ;  /* 0x0000000509097c10 */ /* 0x000fe40008ffe4ff */
[----:B------:R-:W-:Y:S02]  /*1590*/  SHF.L.U32 R13, R10, R13, RZ ;  /* 0x0000000d0a0d7219 */ /* 0x000fe400000006ff */
[C---:B------:R-:W-:Y:S02]  /*15a0*/  LOP3.LUT R12, R14.reuse, 0x7, RZ, 0xc0, !PT ;  /* 0x000000070e0c7812 */ /* 0x040fe400078ec0ff */
[C---:B------:R-:W-:Y:S01]  /*15b0*/  LOP3.LUT R22, R14.reuse, 0x18, RZ, 0xc0, !PT ;  /* 0x000000180e167812 */ /* 0x040fe200078ec0ff */
[----:B------:R2:W-:Y:S01]  /*15c0*/  REDG.E.OR.STRONG.GPU desc[UR8][R8.64], R13 ;  /* 0x0000000d0800798e */ /* 0x0005e2000f12e108 */
[----:B0-----:R-:W-:-:S02]  /*15d0*/  SHF.R.U64 R4, R14, 0x3, R15 ;  /* 0x000000030e047819 */ /* 0x001fc4000000120f */
[----:B------:R-:W-:Y:S02]  /*15e0*/  SHF.R.U32.HI R14, RZ, 0x3, R15 ;  /* 0x00000003ff0e7819 */ /* 0x000fe4000001160f */
[C---:B-1----:R-:W-:Y:S02]  /*15f0*/  LOP3.LUT R6, R16.reuse, 0x7, RZ, 0xc0, !PT ;  /* 0x0000000710067812 */ /* 0x042fe400078ec0ff */
[----:B------:R-:W-:Y:S02]  /*1600*/  SHF.R.U64 R15, R16, 0x3, R17 ;  /* 0x00000003100f7819 */ /* 0x000fe40000001211 */
[----:B------:R-:W-:Y:S02]  /*1610*/  SHF.R.U64 R7, R18, 0x3, R19 ;  /* 0x0000000312077819 */ /* 0x000fe40000001213 */
[----:B------:R-:W-:Y:S02]  /*1620*/  SHF.L.U32 R11, R25, R12, RZ ;  /* 0x0000000c190b7219 */ /* 0x000fe400000006ff */
[----:B--2---:R-:W-:-:S02]  /*1630*/  LOP3.LUT R8, R4, 0xfffffffc, RZ, 0xc0, !PT ;  /* 0xfffffffc04087812 */ /* 0x004fc400078ec0ff */
[----:B------:R-:W-:Y:S02]  /*1640*/  LOP3.LUT R9, R14, 0x1fffffff, RZ, 0xc0, !PT ;  /* 0x1fffffff0e097812 */ /* 0x000fe400078ec0ff */
[----:B------:R-:W-:Y:S02]  /*1650*/  IADD3 R8, P1, PT, R8, UR4, RZ ;  /* 0x0000000408087c10 */ /* 0x000fe4000ff3e0ff */
[----:B------:R-:W-:Y:S02]  /*1660*/  SHF.L.U32 R5, R25, R6, RZ ;  /* 0x0000000619057219 */ /* 0x000fe400000006ff */
[----:B------:R-:W-:Y:S02]  /*1670*/  SHF.R.U32.HI R17, RZ, 0x3, R17 ;  /* 0x00000003ff117819 */ /* 0x000fe40000011611 */
[----:B------:R-:W-:Y:S02]  /*1680*/  LOP3.LUT R10, R18, 0x7, RZ, 0xc0, !PT ;  /* 0x00000007120a7812 */ /* 0x000fe400078ec0ff */
[----:B------:R-:W-:-:S02]  /*1690*/  LOP3.LUT R6, R15, 0xfffffffc, RZ, 0xc0, !PT ;  /* 0xfffffffc0f067812 */ /* 0x000fc400078ec0ff */
[----:B------:R-:W-:Y:S02]  /*16a0*/  SHF.R.U32.HI R12, RZ, 0x3, R19 ;  /* 0x00000003ff0c7819 */ /* 0x000fe40000011613 */
[----:B------:R-:W-:Y:S02]  /*16b0*/  LOP3.LUT R4, R7, 0xfffffffc, RZ, 0xc0, !PT ;  /* 0xfffffffc07047812 */ /* 0x000fe400078ec0ff */
[----:B------:R-:W-:Y:S02]  /*16c0*/  IADD3.X R9, PT, PT, R9, UR5, RZ, P1, !PT ;  /* 0x0000000509097c10 */ /* 0x000fe40008ffe4ff */
[----:B------:R-:W-:Y:S02]  /*16d0*/  ISETP.NE.AND P1, PT, R21, RZ, PT ;  /* 0x000000ff1500720c */ /* 0x000fe40003f25270 */
[----:B------:R-:W-:Y:S02]  /*16e0*/  LOP3.LUT R16, R16, 0x18, RZ, 0xc0, !PT ;  /* 0x0000001810107812 */ /* 0x000fe400078ec0ff */
[----:B------:R-:W-:-:S02]  /*16f0*/  SHF.L.U32 R25, R25, R10, RZ ;  /* 0x0000000a19197219 */ /* 0x000fc400000006ff */
[----:B------:R-:W-:Y:S02]  /*1700*/  LOP3.LUT R14, R17, 0x1fffffff, RZ, 0xc0, !PT ;  /* 0x1fffffff110e7812 */ /* 0x000fe400078ec0ff */
[----:B------:R-:W-:Y:S02]  /*1710*/  IADD3 R6, P2, PT, R6, UR4, RZ ;  /* 0x0000000406067c10 */ /* 0x000fe4000ff5e0ff */
[----:B------:R-:W-:Y:S02]  /*1720*/  LOP3.LUT R18, R18, 0x18, RZ, 0xc0, !PT ;  /* 0x0000001812127812 */ /* 0x000fe400078ec0ff */
[----:B------:R-:W-:Y:S02]  /*1730*/  LOP3.LUT R10, R12, 0x1fffffff, RZ, 0xc0, !PT ;  /* 0x1fffffff0c0a7812 */ /* 0x000fe400078ec0ff */
[----:B------:R-:W-:Y:S02]  /*1740*/  IADD3 R4, P3, PT, R4, UR4, RZ ;  /* 0x0000000404047c10 */ /* 0x000fe4000ff7e0ff */
[----:B------:R-:W-:-:S02]  /*1750*/  SHF.L.U32 R11, R11, R22, RZ ;  /* 0x000000160b0b7219 */ /* 0x000fc400000006ff */
[----:B------:R-:W-:Y:S02]  /*1760*/  SHF.L.U32 R13, R5, R16, RZ ;  /* 0x00000010050d7219 */ /* 0x000fe400000006ff */
[----:B------:R-:W-:Y:S01]  /*1770*/  IADD3.X R7, PT, PT, R14, UR5, RZ, P2, !PT ;  /* 0x000000050e077c10 */ /* 0x000fe200097fe4ff */
[----:B------:R2:W-:Y:S01]  /*1780*/  REDG.E.OR.STRONG.GPU desc[UR8][R8.64], R11 ;  /* 0x0000000b0800798e */ /* 0x0005e2000f12e108 */
[----:B------:R-:W-:Y:S02]  /*1790*/  IADD3.X R5, PT, PT, R10, UR5, RZ, P3, !PT ;  /* 0x000000050a057c10 */ /* 0x000fe40009ffe4ff */
[----:B------:R-:W-:Y:S01]  /*17a0*/  SHF.L.U32 R25, R25, R18, RZ ;  /* 0x0000001219197219 */ /* 0x000fe200000006ff */
[----:B------:R2:W-:Y:S04]  /*17b0*/  REDG.E.OR.STRONG.GPU desc[UR8][R6.64], R13 ;  /* 0x0000000d0600798e */ /* 0x0005e8000f12e108 */
[----:B------:R2:W-:Y:S01]  /*17c0*/  REDG.E.OR.STRONG.GPU desc[UR8][R4.64], R25 ;  /* 0x000000190400798e */ /* 0x0005e2000f12e108 */
[----:B------:R-:W-:Y:S05]  /*17d0*/  @P1 BRA `(.L_x_54) ;  /* 0xfffffff8007c1947 */ /* 0x000fea000383ffff */
.L_x_53:
[----:B------:R-:W-:Y:S05]  /*17e0*/  @!P0 EXIT ;  /* 0x000000000000894d */ /* 0x000fea0003800000 */
[----:B------:R-:W-:Y:S02]  /*17f0*/  ISETP.GE.U32.AND P1, PT, R24, 0x4, PT ;  /* 0x000000041800780c */ /* 0x000fe40003f26070 */
[----:B------:R-:W-:-:S11]  /*1800*/  ISETP.NE.AND P0, PT, R2, RZ, PT ;  /* 0x000000ff0200720c */ /* 0x000fd60003f05270 */
[----:B------:R-:W-:Y:S05]  /*1810*/  @!P1 BRA `(.L_x_55) ;  /* 0x0000000000c89947 */ /* 0x000fea0003800000 */
[----:B--2---:R-:W-:Y:S01]  /*1820*/  IMAD R13, R0, 0x8, R1 ;  /* 0x00000008000d7824 */ /* 0x004fe200078e0201 */
[----:B------:R-:W1:Y:S04]  /*1830*/  LDCU.64 UR4, c[0x0][0x388] ;  /* 0x00007100ff0477ac */ /* 0x000e680008000a00 */
[----:B------:R-:W2:Y:S04]  /*1840*/  LDL.128 R8, [R13] ;  /* 0x000000000d087983 */ /* 0x000ea80000100c00 */
[----:B0-----:R0:W3:Y:S01]  /*1850*/  LDL.128 R4, [R13+0x10] ;  /* 0x000010000d047983 */ /* 0x0010e20000100c00 */
[----:B--2---:R-:W-:-:S02]  /*1860*/  SHF.R.U64 R12, R8, 0x3, R9 ;  /* 0x00000003080c7819 */ /* 0x004fc40000001209 */
[----:B------:R-:W-:Y:S02]  /*1870*/  SHF.R.U32.HI R18, RZ, 0x3, R9 ;  /* 0x00000003ff127819 */ /* 0x000fe40000011609 */
[C---:B------:R-:W-:Y:S02]  /*1880*/  LOP3.LUT R9, R8.reuse, 0x7, RZ, 0xc0, !PT ;  /* 0x0000000708097812 */ /* 0x040fe400078ec0ff */
[----:B------:R-:W-:Y:S02]  /*1890*/  LOP3.LUT R14, R8, 0x18, RZ, 0xc0, !PT ;  /* 0x00000018080e7812 */ /* 0x000fe400078ec0ff */
[----:B------:R-:W-:Y:S01]  /*18a0*/  LOP3.LUT R8, R12, 0xfffffffc, RZ, 0xc0, !PT ;  /* 0xfffffffc0c087812 */ /* 0x000fe200078ec0ff */
[----:B------:R-:W-:Y:S01]  /*18b0*/  IMAD.MOV.U32 R12, RZ, RZ, 0x1 ;  /* 0x00000001ff0c7424 */ /* 0x000fe200078e00ff */
[----:B------:R-:W-:Y:S02]  /*18c0*/  LOP3.LUT R15, R10, 0x7, RZ, 0xc0, !PT ;  /* 0x000000070a0f7812 */ /* 0x000fe400078ec0ff */
[----:B------:R-:W-:-:S02]  /*18d0*/  LOP3.LUT R18, R18, 0x1fffffff, RZ, 0xc0, !PT ;  /* 0x1fffffff12127812 */ /* 0x000fc400078ec0ff */
[----:B-1----:R-:W-:Y:S02]  /*18e0*/  IADD3 R8, P1, PT, R8, UR4, RZ ;  /* 0x0000000408087c10 */ /* 0x002fe4000ff3e0ff */
[----:B-----5:R-:W-:Y:S02]  /*18f0*/  LOP3.LUT R17, R10, 0x18, RZ, 0xc0, !PT ;  /* 0x000000180a117812 */ /* 0x020fe400078ec0ff */
[C---:B------:R-:W-:Y:S02]  /*1900*/  SHF.L.U32 R16, R12.reuse, R15, RZ ;  /* 0x0000000f0c107219 */ /* 0x040fe400000006ff */
[----:B0-----:R-:W-:Y:S02]  /*1910*/  SHF.L.U32 R13, R12, R9, RZ ;  /* 0x000000090c0d7219 */ /* 0x001fe400000006ff */
[--C-:B------:R-:W-:Y:S02]  /*1920*/  SHF.R.U64 R19, R10, 0x3, R11.reuse ;  /* 0x000000030a137819 */ /* 0x100fe4000000120b */
[----:B------:R-:W-:-:S02]  /*1930*/  SHF.R.U32.HI R20, RZ, 0x3, R11 ;  /* 0x00000003ff147819 */ /* 0x000fc4000001160b */
[----:B------:R-:W-:Y:S02]  /*1940*/  IADD3.X R9, PT, PT, R18, UR5, RZ, P1, !PT ;  /* 0x0000000512097c10 */ /* 0x000fe40008ffe4ff */
[----:B------:R-:W-:Y:S02]  /*1950*/  SHF.L.U32 R11, R16, R17, RZ ;  /* 0x00000011100b7219 */ /* 0x000fe400000006ff */
[C-C-:B---3--:R-:W-:Y:S02]  /*1960*/  SHF.R.U64 R16, R4.reuse, 0x3, R5.reuse ;  /* 0x0000000304107819 */ /* 0x148fe40000001205 */
[----:B------:R-:W-:Y:S02]  /*1970*/  SHF.R.U32.HI R18, RZ, 0x3, R5 ;  /* 0x00000003ff127819 */ /* 0x000fe40000011605 */
[----:B------:R-:W-:Y:S02]  /*1980*/  LOP3.LUT R5, R4, 0x7, RZ, 0xc0, !PT ;  /* 0x0000000704057812 */ /* 0x000fe400078ec0ff */
[----:B------:R-:W-:-:S02]  /*1990*/  SHF.L.U32 R15, R13, R14, RZ ;  /* 0x0000000e0d0f7219 */ /* 0x000fc400000006ff */
[----:B------:R-:W-:Y:S02]  /*19a0*/  LOP3.LUT R10, R4, 0x18, RZ, 0xc0, !PT ;  /* 0x00000018040a7812 */ /* 0x000fe400078ec0ff */
[--C-:B------:R-:W-:Y:S01]  /*19b0*/  SHF.R.U64 R4, R6, 0x3, R7.reuse ;  /* 0x0000000306047819 */ /* 0x100fe20000001207 */
[----:B------:R0:W-:Y:S01]  /*19c0*/  REDG.E.OR.STRONG.GPU desc[UR8][R8.64], R15 ;  /* 0x0000000f0800798e */ /* 0x0001e2000f12e108 */
[----:B------:R-:W-:Y:S02]  /*19d0*/  SHF.R.U32.HI R14, RZ, 0x3, R7 ;  /* 0x00000003ff0e7819 */ /* 0x000fe40000011607 */
[----:B------:R-:W-:Y:S02]  /*19e0*/  SHF.L.U32 R7, R12, R5, RZ ;  /* 0x000000050c077219 */ /* 0x000fe400000006ff */
[----:B------:R-:W-:Y:S02]  /*19f0*/  LOP3.LUT R5, R19, 0xfffffffc, RZ, 0xc0, !PT ;  /* 0xfffffffc13057812 */ /* 0x000fe400078ec0ff */
[----:B------:R-:W-:-:S02]  /*1a00*/  LOP3.LUT R17, R6, 0x7, RZ, 0xc0, !PT ;  /* 0x0000000706117812 */ /* 0x000fc400078ec0ff */
[----:B------:R-:W-:Y:S02]  /*1a10*/  LOP3.LUT R13, R6, 0x18, RZ, 0xc0, !PT ;  /* 0x00000018060d7812 */ /* 0x000fe400078ec0ff */
[----:B------:R-:W-:Y:S02]  /*1a20*/  LOP3.LUT R6, R16, 0xfffffffc, RZ, 0xc0, !PT ;  /* 0xfffffffc10067812 */ /* 0x000fe400078ec0ff */
[----:B0-----:R-:W-:Y:S02]  /*1a30*/  LOP3.LUT R8, R4, 0xfffffffc, RZ, 0xc0, !PT ;  /* 0xfffffffc04087812 */ /* 0x001fe400078ec0ff */
[----:B------:R-:W-:Y:S02]  /*1a40*/  LOP3.LUT R15, R20, 0x1fffffff, RZ, 0xc0, !PT ;  /* 0x1fffffff140f7812 */ /* 0x000fe400078ec0ff */
[----:B------:R-:W-:Y:S02]  /*1a50*/  IADD3 R4, P1, PT, R5, UR4, RZ ;  /* 0x0000000405047c10 */ /* 0x000fe4000ff3e0ff */
[----:B------:R-:W-:-:S02]  /*1a60*/  LOP3.LUT R16, R18, 0x1fffffff, RZ, 0xc0, !PT ;  /* 0x1fffffff12107812 */ /* 0x000fc400078ec0ff */
[----:B------:R-:W-:Y:S02]  /*1a70*/  IADD3 R6, P2, PT, R6, UR4, RZ ;  /* 0x0000000406067c10 */ /* 0x000fe4000ff5e0ff */
[----:B------:R-:W-:Y:S02]  /*1a80*/  SHF.L.U32 R12, R12, R17, RZ ;  /* 0x000000110c0c7219 */ /* 0x000fe400000006ff */
[----:B------:R-:W-:Y:S02]  /*1a90*/  LOP3.LUT R9, R14, 0x1fffffff, RZ, 0xc0, !PT ;  /* 0x1fffffff0e097812 */ /* 0x000fe400078ec0ff */
[----:B------:R-:W-:Y:S02]  /*1aa0*/  IADD3 R8, P3, PT, R8, UR4, RZ ;  /* 0x0000000408087c10 */ /* 0x000fe4000ff7e0ff */
[----:B------:R-:W-:Y:S02]  /*1ab0*/  IADD3.X R5, PT, PT, R15, UR5, RZ, P1, !PT ;  /* 0x000000050f057c10 */ /* 0x000fe40008ffe4ff */
[----:B------:R-:W-:-:S02]  /*1ac0*/  SHF.L.U32 R15, R7, R10, RZ ;  /* 0x0000000a070f7219 */ /* 0x000fc400000006ff */
[----:B------:R-:W-:Y:S01]  /*1ad0*/  IADD3.X R7, PT, PT, R16, UR5, RZ, P2, !PT ;  /* 0x0000000510077c10 */ /* 0x000fe200097fe4ff */
[----:B------:R1:W-:Y:S01]  /*1ae0*/  REDG.E.OR.STRONG.GPU desc[UR8][R4.64], R11 ;  /* 0x0000000b0400798e */ /* 0x0003e2000f12e108 */
[----:B------:R-:W-:Y:S02]  /*1af0*/  IADD3.X R9, PT, PT, R9, UR5, RZ, P3, !PT ;  /* 0x0000000509097c10 */ /* 0x000fe40009ffe4ff */
[----:B------:R-:W-:Y:S01]  /*1b00*/  SHF.L.U32 R13, R12, R13, RZ ;  /* 0x0000000d0c0d7219 */ /* 0x000fe200000006ff */
[----:B------:R1:W-:Y:S04]  /*1b10*/  REDG.E.OR.STRONG.GPU desc[UR8][R6.64], R15 ;  /* 0x0000000f0600798e */ /* 0x0003e8000f12e108 */
[----:B------:R1:W-:Y:S01]  /*1b20*/  REDG.E.OR.STRONG.GPU desc[UR8][R8.64], R13 ;  /* 0x0000000d0800798e */ /* 0x0003e2000f12e108 */
[----:B------:R-:W-:-:S07]  /*1b30*/  VIADD R0, R0, 0x4 ;  /* 0x0000000400007836 */ /* 0x000fce0000000000 */
.L_x_55:
[----:B------:R-:W-:Y:S05]  /*1b40*/  @!P0 EXIT ;  /* 0x000000000000894d */ /* 0x000fea0003800000 */
[----:B------:R-:W-:Y:S02]  /*1b50*/  ISETP.NE.AND P0, PT, R2, 0x1, PT ;  /* 0x000000010200780c */ /* 0x000fe40003f05270 */
[----:B------:R-:W-:-:S04]  /*1b60*/  LOP3.LUT R3, R3, 0x1, RZ, 0xc0, !PT ;  /* 0x0000000103037812 */ /* 0x000fc800078ec0ff */
[----:B------:R-:W-:-:S07]  /*1b70*/  ISETP.NE.U32.AND P2, PT, R3, 0x1, PT ;  /* 0x000000010300780c */ /* 0x000fce0003f45070 */
[----:B------:R-:W-:Y:S06]  /*1b80*/  @!P0 BRA `(.L_x_56) ;  /* 0x00000000006c8947 */ /* 0x000fec0003800000 */
[----:B-12---:R-:W-:Y:S01]  /*1b90*/  IMAD R4, R0, 0x8, R1 ;  /* 0x0000000800047824 */ /* 0x006fe200078e0201 */
[----:B------:R-:W1:Y:S05]  /*1ba0*/  LDCU.64 UR4, c[0x0][0x388] ;  /* 0x00007100ff0477ac */ /* 0x000e6a0008000a00 */
[----:B0-----:R-:W2:Y:S02]  /*1bb0*/  LDL.128 R4, [R4] ;  /* 0x0000000004047983 */ /* 0x001ea40000100c00 */
[----:B--2---:R-:W-:Y:S02]  /*1bc0*/  SHF.R.U64 R2, R4, 0x3, R5 ;  /* 0x0000000304027819 */ /* 0x004fe40000001205 */
[----:B------:R-:W-:-:S02]  /*1bd0*/  SHF.R.U64 R9, R6, 0x3, R7 ;  /* 0x0000000306097819 */ /* 0x000fc40000001207 */
[C---:B------:R-:W-:Y:S02]  /*1be0*/  LOP3.LUT R11, R6.reuse, 0x7, RZ, 0xc0, !PT ;  /* 0x00000007060b7812 */ /* 0x040fe400078ec0ff */
[----:B------:R-:W-:Y:S01]  /*1bf0*/  LOP3.LUT R12, R6, 0x18, RZ, 0xc0, !PT ;  /* 0x00000018060c7812 */ /* 0x000fe200078ec0ff */
[----:B------:R-:W-:Y:S01]  /*1c00*/  IMAD.MOV.U32 R6, RZ, RZ, 0x1 ;  /* 0x00000001ff067424 */ /* 0x000fe200078e00ff */
[----:B------:R-:W-:Y:S02]  /*1c10*/  SHF.R.U32.HI R3, RZ, 0x3, R5 ;  /* 0x00000003ff037819 */ /* 0x000fe40000011605 */
[----:B------:R-:W-:Y:S02]  /*1c20*/  SHF.R.U32.HI R7, RZ, 0x3, R7 ;  /* 0x00000003ff077819 */ /* 0x000fe40000011607 */
[----:B------:R-:W-:Y:S02]  /*1c30*/  LOP3.LUT R5, R4, 0x7, RZ, 0xc0, !PT ;  /* 0x0000000704057812 */ /* 0x000fe400078ec0ff */
[----:B------:R-:W-:-:S02]  /*1c40*/  LOP3.LUT R2, R2, 0xfffffffc, RZ, 0xc0, !PT ;  /* 0xfffffffc02027812 */ /* 0x000fc400078ec0ff */
[----:B------:R-:W-:Y:S02]  /*1c50*/  LOP3.LUT R9, R9, 0xfffffffc, RZ, 0xc0, !PT ;  /* 0xfffffffc09097812 */ /* 0x000fe400078ec0ff */
[----:B------:R-:W-:Y:S02]  /*1c60*/  LOP3.LUT R10, R7, 0x1fffffff, RZ, 0xc0, !PT ;  /* 0x1fffffff070a7812 */ /* 0x000fe400078ec0ff */
[----:B------:R-:W-:Y:S02]  /*1c70*/  LOP3.LUT R8, R4, 0x18, RZ, 0xc0, !PT ;  /* 0x0000001804087812 */ /* 0x000fe400078ec0ff */
[----:B------:R-:W-:Y:S02]  /*1c80*/  LOP3.LUT R3, R3, 0x1fffffff, RZ, 0xc0, !PT ;  /* 0x1fffffff03037812 */ /* 0x000fe400078ec0ff */
[----:B-1----:R-:W-:Y:S02]  /*1c90*/  IADD3 R2, P0, PT, R2, UR4, RZ ;  /* 0x0000000402027c10 */ /* 0x002fe4000ff1e0ff */
[----:B------:R-:W-:-:S02]  /*1ca0*/  SHF.L.U32 R7, R6, R5, RZ ;  /* 0x0000000506077219 */ /* 0x000fc400000006ff */
[----:B------:R-:W-:Y:S02]  /*1cb0*/  IADD3 R4, P1, PT, R9, UR4, RZ ;  /* 0x0000000409047c10 */ /* 0x000fe4000ff3e0ff */
[----:B------:R-:W-:Y:S02]  /*1cc0*/  SHF.L.U32 R11, R6, R11, RZ ;  /* 0x0000000b060b7219 */ /* 0x000fe400000006ff */
[----:B------:R-:W-:Y:S02]  /*1cd0*/  IADD3.X R3, PT, PT, R3, UR5, RZ, P0, !PT ;  /* 0x0000000503037c10 */ /* 0x000fe400087fe4ff */
[----:B------:R-:W-:Y:S02]  /*1ce0*/  SHF.L.U32 R7, R7, R8, RZ ;  /* 0x0000000807077219 */ /* 0x000fe400000006ff */
[----:B------:R-:W-:Y:S02]  /*1cf0*/  IADD3.X R5, PT, PT, R10, UR5, RZ, P1, !PT ;  /* 0x000000050a057c10 */ /* 0x000fe40008ffe4ff */
[----:B------:R-:W-:Y:S01]  /*1d00*/  SHF.L.U32 R11, R11, R12, RZ ;  /* 0x0000000c0b0b7219 */ /* 0x000fe200000006ff */
[----:B------:R3:W-:Y:S04]  /*1d10*/  REDG.E.OR.STRONG.GPU desc[UR8][R2.64], R7 ;  /* 0x000000070200798e */ /* 0x0007e8000f12e108 */
[----:B------:R3:W-:Y:S01]  /*1d20*/  REDG.E.OR.STRONG.GPU desc[UR8][R4.64], R11 ;  /* 0x0000000b0400798e */ /* 0x0007e2000f12e108 */
[----:B------:R-:W-:-:S07]  /*1d30*/  VIADD R0, R0, 0x2 ;  /* 0x0000000200007836 */ /* 0x000fce0000000000 */
.L_x_56:
[----:B------:R-:W-:Y:S05]  /*1d40*/  @P2 EXIT ;  /* 0x000000000000294d */ /* 0x000fea0003800000 */
[----:B------:R-:W-:Y:S01]  /*1d50*/  IMAD R0, R0, 0x8, R1 ;  /* 0x0000000800007824 */ /* 0x000fe200078e0201 */
[----:B------:R-:W4:Y:S04]  /*1d60*/  LDCU.64 UR4, c[0x0][0x388] ;  /* 0x00007100ff0477ac */ /* 0x000f280008000a00 */
[----:B---3--:R-:W3:Y:S01]  /*1d70*/  LDL.64 R2, [R0] ;  /* 0x0000000000027983 */ /* 0x008ee20000100a00 */
[----:B-12---:R-:W-:Y:S01]  /*1d80*/  IMAD.MOV.U32 R8, RZ, RZ, 0x1 ;  /* 0x00000001ff087424 */ /* 0x006fe200078e00ff */
[--C-:B---3--:R-:W-:Y:S02]  /*1d90*/  SHF.R.U64 R4, R2, 0x3, R3.reuse ;  /* 0x0000000302047819 */ /* 0x108fe40000001203 */
[----:B0-----:R-:W-:Y:S02]  /*1da0*/  SHF.R.U32.HI R6, RZ, 0x3, R3 ;  /* 0x00000003ff067819 */ /* 0x001fe40000011603 */
[----:B------:R-:W-:-:S02]  /*1db0*/  LOP3.LUT R4, R4, 0xfffffffc, RZ, 0xc0, !PT ;  /* 0xfffffffc04047812 */ /* 0x000fc400078ec0ff */
[C---:B------:R-:W-:Y:S02]  /*1dc0*/  LOP3.LUT R3, R2.reuse, 0x7, RZ, 0xc0, !PT ;  /* 0x0000000702037812 */ /* 0x040fe400078ec0ff */
[----:B------:R-:W-:Y:S02]  /*1dd0*/  LOP3.LUT R5, R2, 0x18, RZ, 0xc0, !PT ;  /* 0x0000001802057812 */ /* 0x000fe400078ec0ff */
[----:B----4-:R-:W-:Y:S02]  /*1de0*/  IADD3 R2, P0, PT, R4, UR4, RZ ;  /* 0x0000000404027c10 */ /* 0x010fe4000ff1e0ff */
[----:B------:R-:W-:Y:S02]  /*1df0*/  LOP3.LUT R6, R6, 0x1fffffff, RZ, 0xc0, !PT ;  /* 0x1fffffff06067812 */ /* 0x000fe400078ec0ff */
[----:B------:R-:W-:Y:S02]  /*1e00*/  SHF.L.U32 R4, R8, R3, RZ ;  /* 0x0000000308047219 */ /* 0x000fe400000006ff */
[----:B------:R-:W-:-:S02]  /*1e10*/  IADD3.X R3, PT, PT, R6, UR5, RZ, P0, !PT ;  /* 0x0000000506037c10 */ /* 0x000fc400087fe4ff */
[----:B------:R-:W-:-:S05]  /*1e20*/  SHF.L.U32 R5, R4, R5, RZ ;  /* 0x0000000504057219 */ /* 0x000fca00000006ff */
[----:B------:R-:W-:Y:S01]  /*1e30*/  REDG.E.OR.STRONG.GPU desc[UR8][R2.64], R5 ;  /* 0x000000050200798e */ /* 0x000fe2000f12e108 */
[----:B------:R-:W-:Y:S05]  /*1e40*/  EXIT ;  /* 0x000000000000794d */ /* 0x000fea0003800000 */
        .weak           $__internal_1_$__cuda_sm20_rem_u64
        .type           $__internal_1_$__cuda_sm20_rem_u64,@function
        .size           $__internal_1_$__cuda_sm20_rem_u64,(.L_x_124 - $__internal_1_$__cuda_sm20_rem_u64)
$__internal_1_$__cuda_sm20_rem_u64:
[----:B------:R-:W-:Y:S01]  /*1e50*/  UMOV UR4, UR6 ;  /* 0x0000000600047c82 */ /* 0x000fe20008000000 */
[----:B------:R-:W-:Y:S01]  /*1e60*/  UMOV UR5, UR7 ;  /* 0x0000000700057c82 */ /* 0x000fe20008000000 */
[----:B------:R-:W-:Y:S01]  /*1e70*/  IMAD.MOV.U32 R25, RZ, RZ, 0x0 ;  /* 0x00000000ff197424 */ /* 0x000fe200078e00ff */
[----:B------:R-:W0:Y:S08]  /*1e80*/  I2F.U64.RP R23, UR4 ;  /* 0x0000000400177d12 */ /* 0x000e300008309000 */
[----:B0-----:R-:W0:Y:S02]  /*1e90*/  MUFU.RCP R23, R23 ;  /* 0x0000001700177308 */ /* 0x001e240000001000 */
[----:B0-----:R-:W-:-:S06]  /*1ea0*/  VIADD R10, R23, 0x1ffffffe ;  /* 0x1ffffffe170a7836 */ /* 0x001fcc0000000000 */
[----:B------:R-:W0:Y:S02]  /*1eb0*/  F2I.U64.TRUNC R10, R10 ;  /* 0x0000000a000a7311 */ /* 0x000e24000020d800 */
[----:B0-----:R-:W-:-:S04]  /*1ec0*/  IMAD.WIDE.U32 R18, R10, UR6, RZ ;  /* 0x000000060a127c25 */ /* 0x001fc8000f8e00ff */
[C---:B------:R-:W-:Y:S01]  /*1ed0*/  IMAD R21, R10.reuse, UR7, R19 ;  /* 0x000000070a157c24 */ /* 0x040fe2000f8e0213 */
[----:B------:R-:W-:Y:S01]  /*1ee0*/  IADD3 R19, P0, PT, RZ, -R18, RZ ;  /* 0x80000012ff137210 */ /* 0x000fe20007f1e0ff */
[----:B------:R-:W-:Y:S02]  /*1ef0*/  IMAD.MOV.U32 R27, RZ, RZ, R10 ;  /* 0x000000ffff1b7224 */ /* 0x000fe400078e000a */
[----:B------:R-:W-:Y:S02]  /*1f00*/  IMAD R21, R11, UR6, R21 ;  /* 0x000000060b157c24 */ /* 0x000fe4000f8e0215 */
[----:B------:R-:W-:-:S04]  /*1f10*/  IMAD.HI.U32 R26, R10, R19, RZ ;  /* 0x000000130a1a7227 */ /* 0x000fc800078e00ff */
[----:B------:R-:W-:-:S04]  /*1f20*/  IMAD.X R21, RZ, RZ, ~R21, P0 ;  /* 0x000000ffff157224 */ /* 0x000fc800000e0e15 */
[----:B------:R-:W-:-:S04]  /*1f30*/  IMAD.WIDE.U32 R26, P0, R10, R21, R26 ;  /* 0x000000150a1a7225 */ /* 0x000fc8000780001a */
[C---:B------:R-:W-:Y:S02]  /*1f40*/  IMAD R18, R11.reuse, R21, RZ ;  /* 0x000000150b127224 */ /* 0x040fe400078e02ff */
[----:B------:R-:W-:-:S04]  /*1f50*/  IMAD.HI.U32 R19, P1, R11, R19, R26 ;  /* 0x000000130b137227 */ /* 0x000fc8000782001a */
[----:B------:R-:W-:Y:S01]  /*1f60*/  IMAD.HI.U32 R10, R11, R21, RZ ;  /* 0x000000150b0a7227 */ /* 0x000fe200078e00ff */
[----:B------:R-:W-:-:S03]  /*1f70*/  IADD3 R19, P3, PT, R18, R19, RZ ;  /* 0x0000001312137210 */ /* 0x000fc60007f7e0ff */
[----:B------:R-:W-:Y:S02]  /*1f80*/  IMAD.X R10, R10, 0x1, R11, P0 ;  /* 0x000000010a0a7824 */ /* 0x000fe400000e060b */
        /* <DEDUP_REMOVED lines=13> */
[----:B------:R-:W-:-:S03]  /*2060*/  IMAD.HI.U32 R10, R23, R22, RZ ;  /* 0x00000016170a7227 */ /* 0x000fc600078e00ff */
[----:B------:R-:W-:Y:S01]  /*2070*/  IADD3.X R19, PT, PT, RZ, RZ, R19, P3, P1 ;  /* 0x000000ffff137210 */ /* 0x000fe20001fe2413 */
[----:B------:R-:W-:Y:S02]  /*2080*/  IMAD.MOV.U32 R11, RZ, RZ, RZ ;  /* 0x000000ffff0b7224 */ /* 0x000fe400078e00ff */
        /* <DEDUP_REMOVED lines=11> */
[----:B------:R-:W-:-:S04]  /*2140*/  IMAD R19, R18, UR6, R19 ;  /* 0x0000000612137c24 */ /* 0x000fc8000f8e0213 */
[----:B------:R-:W-:Y:S01]  /*2150*/  IMAD.X R11, R20, 0x1, ~R19, P1 ;  /* 0x00000001140b7824 */ /* 0x000fe200008e0e13 */
[----:B------:R-:W-:-:S04]  /*2160*/  IADD3 R19, P1, PT, R10, -UR6, RZ ;  /* 0x800000060a137c10 */ /* 0x000fc8000ff3e0ff */
[C---:B------:R-:W-:Y:S02]  /*2170*/  ISETP.GE.U32.AND.EX P0, PT, R11.reuse, UR7, PT, P0 ;  /* 0x000000070b007c0c */ /* 0x040fe4000bf06100 */
[----:B------:R-:W-:Y:S02]  /*2180*/  IADD3.X R18, PT, PT, R11, ~UR7, RZ, P1, !PT ;  /* 0x800000070b127c10 */ /* 0x000fe40008ffe4ff */
[----:B------:R-:W-:Y:S02]  /*2190*/  SEL R19, R19, R10, P0 ;  /* 0x0000000a13137207 */ /* 0x000fe40000000000 */
[----:B------:R-:W-:Y:S02]  /*21a0*/  SEL R18, R18, R11, P0 ;  /* 0x0000000b12127207 */ /* 0x000fe40000000000 */
[C---:B------:R-:W-:Y:S02]  /*21b0*/  ISETP.GE.U32.AND P0, PT, R19.reuse, UR6, PT ;  /* 0x0000000613007c0c */ /* 0x040fe4000bf06070 */
[----:B------:R-:W-:-:S02]  /*21c0*/  IADD3 R10, P3, PT, R19, -UR6, RZ ;  /* 0x80000006130a7c10 */ /* 0x000fc4000ff7e0ff */
[----:B------:R-:W-:Y:S02]  /*21d0*/  ISETP.NE.U32.AND P1, PT, RZ, UR6, PT ;  /* 0x00000006ff007c0c */ /* 0x000fe4000bf25070 */
[C---:B------:R-:W-:Y:S02]  /*21e0*/  ISETP.GE.U32.AND.EX P0, PT, R18.reuse, UR7, PT, P0 ;  /* 0x0000000712007c0c */ /* 0x040fe4000bf06100 */
[----:B------:R-:W-:Y:S02]  /*21f0*/  IADD3.X R11, PT, PT, R18, ~UR7, RZ, P3, !PT ;  /* 0x80000007120b7c10 */ /* 0x000fe40009ffe4ff */
[----:B------:R-:W-:Y:S02]  /*2200*/  ISETP.NE.AND.EX P1, PT, RZ, UR7, PT, P1 ;  /* 0x00000007ff007c0c */ /* 0x000fe4000bf25310 */
[----:B------:R-:W-:Y:S02]  /*2210*/  SEL R10, R10, R19, P0 ;  /* 0x000000130a0a7207 */ /* 0x000fe40000000000 */
[----:B------:R-:W-:-:S02]  /*2220*/  SEL R11, R11, R18, P0 ;  /* 0x000000120b0b7207 */ /* 0x000fc40000000000 */
[----:B------:R-:W-:Y:S02]  /*2230*/  SEL R10, R10, 0xffffffff, P1 ;  /* 0xffffffff0a0a7807 */ /* 0x000fe40000800000 */
[----:B------:R-:W-:Y:S01]  /*2240*/  SEL R11, R11, 0xffffffff, P1 ;  /* 0xffffffff0b0b7807 */ /* 0x000fe20000800000 */
[----:B------:R-:W-:Y:S06]  /*2250*/  RET.REL.NODEC R24 `(_ZN8collider3gpu19bloom_insert_kernelEPKhPhmmi) ;  /* 0xffffffdc18687950 */ /* 0x000fec0003c3ffff */
.L_x_57:
        /* <DEDUP_REMOVED lines=10> */
.L_x_124:


//--------------------- .text._ZN8collider3gpu34bloom_check_batch_optimized_kernelEPKhS2_Phmmi --------------------------
	.section	.text._ZN8collider3gpu34bloom_check_batch_optimized_kernelEPKhS2_Phmmi,"ax",@progbits
	.align	128
        .global         _ZN8collider3gpu34bloom_check_batch_optimized_kernelEPKhS2_Phmmi
        .type           _ZN8collider3gpu34bloom_check_batch_optimized_kernelEPKhS2_Phmmi,@function
        .size           _ZN8collider3gpu34bloom_check_batch_optimized_kernelEPKhS2_Phmmi,(.L_x_125 - _ZN8collider3gpu34bloom_check_batch_optimized_kernelEPKhS2_Phmmi)
        .other          _ZN8collider3gpu34bloom_check_batch_optimized_kernelEPKhS2_Phmmi,@"STO_CUDA_ENTRY STV_DEFAULT"
_ZN8collider3gpu34bloom_check_batch_optimized_kernelEPKhS2_Phmmi:
.text._ZN8collider3gpu34bloom_check_batch_optimized_kernelEPKhS2_Phmmi:
[----:B------:R-:W0:Y:S01]  /*0000*/  LDC R1, c[0x0][0x37c] ;  /* 0x0000df00ff017b82 */ /* 0x000e220000000800 */
[----:B------:R-:W1:Y:S01]  /*0010*/  S2R R4, SR_TID.X ;  /* 0x0000000000047919 */ /* 0x000e620000002100 */
[----:B------:R-:W2:Y:S01]  /*0020*/  LDCU.64 UR10, c[0x0][0x358] ;  /* 0x00006b00ff0a77ac */ /* 0x000ea20008000a00 */
[----:B------:R-:W-:Y:S01]  /*0030*/  BSSY.RECONVERGENT B0, `(.L_x_58) ;  /* 0x0000046000007945 */ /* 0x000fe20003800200 */
[----:B0-----:R-:W-:Y:S01]  /*0040*/  VIADD R1, R1, 0xffffff00 ;  /* 0xffffff0001017836 */ /* 0x001fe20000000000 */
[----:B-1----:R-:W-:-:S13]  /*0050*/  ISETP.GT.U32.AND P0, PT, R4, 0x3f, PT ;  /* 0x0000003f0400780c */ /* 0x002fda0003f04070 */
[----:B--2---:R-:W-:Y:S05]  /*0060*/  @P0 BRA `(.L_x_59) ;  /* 0x0000000400080947 */ /* 0x004fea0003800000 */
[----:B------:R-:W0:Y:S01]  /*0070*/  LDC R3, c[0x0][0x360] ;  /* 0x0000d800ff037b82 */ /* 0x000e220000000800 */
[----:B------:R-:W-:Y:S01]  /*0080*/  BSSY.RECONVERGENT B1, `(.L_x_60) ;  /* 0x000002e000017945 */ /* 0x000fe20003800200 */
[----:B0-----:R-:W0:Y:S01]  /*0090*/  I2F.U32.RP R8, R3 ;  /* 0x0000000300087306 */ /* 0x001e220000209000 */
[----:B------:R-:W-:Y:S01]  /*00a0*/  IMAD.IADD R0, R4, 0x1, R3 ;  /* 0x0000000104007824 */ /* 0x000fe200078e0203 */
[----:B------:R-:W-:-:S04]  /*00b0*/  ISETP.NE.U32.AND P2, PT, R3, RZ, PT ;  /* 0x000000ff0300720c */ /* 0x000fc80003f45070 */
[C---:B------:R-:W-:Y:S02]  /*00c0*/  ISETP.GE.U32.AND P0, PT, R0.reuse, 0x40, PT ;  /* 0x000000400000780c */ /* 0x040fe40003f06070 */
[----:B------:R-:W-:Y:S01]  /*00d0*/  VIMNMX.U32 R5, PT, PT, R0, 0x40, !PT ;  /* 0x0000004000057848 */ /* 0x000fe20007fe0000 */
[----:B0-----:R-:W0:Y:S02]  /*00e0*/  MUFU.RCP R8, R8 ;  /* 0x0000000800087308 */ /* 0x001e240000001000 */
[----:B0-----:R-:W-:-:S06]  /*00f0*/  VIADD R6, R8, 0xffffffe ;  /* 0x0ffffffe08067836 */ /* 0x001fcc0000000000 */
[----:B------:R0:W1:Y:S02]  /*0100*/  F2I.FTZ.U32.TRUNC.NTZ R7, R6 ;  /* 0x0000000600077305 */ /* 0x000064000021f000 */
[----:B0-----:R-:W-:Y:S02]  /*0110*/  HFMA2 R6, -RZ, RZ, 0, 0 ;  /* 0x00000000ff067431 */ /* 0x001fe400000001ff */
[----:B-1----:R-:W-:-:S04]  /*0120*/  IMAD.MOV R2, RZ, RZ, -R7 ;  /* 0x000000ffff027224 */ /* 0x002fc800078e0a07 */
[----:B------:R-:W-:Y:S01]  /*0130*/  IMAD R9, R2, R3, RZ ;  /* 0x0000000302097224 */ /* 0x000fe200078e02ff */
[----:B------:R-:W-:-:S03]  /*0140*/  SEL R2, RZ, 0x1, P0 ;  /* 0x00000001ff027807 */ /* 0x000fc60000000000 */
[----:B------:R-:W-:Y:S01]  /*0150*/  IMAD.HI.U32 R7, R7, R9, R6 ;  /* 0x0000000907077227 */ /* 0x000fe200078e0006 */
[----:B------:R-:W-:-:S05]  /*0160*/  IADD3 R0, PT, PT, R5, -R0, -R2 ;  /* 0x8000000005007210 */ /* 0x000fca0007ffe802 */
[----:B------:R-:W-:-:S04]  /*0170*/  IMAD.HI.U32 R7, R7, R0, RZ ;  /* 0x0000000007077227 */ /* 0x000fc800078e00ff */
[----:B------:R-:W-:-:S04]  /*0180*/  IMAD.MOV R5, RZ, RZ, -R7 ;  /* 0x000000ffff057224 */ /* 0x000fc800078e0a07 */
[----:B------:R-:W-:-:S05]  /*0190*/  IMAD R0, R3, R5, R0 ;  /* 0x0000000503007224 */ /* 0x000fca00078e0200 */
[----:B------:R-:W-:-:S13]  /*01a0*/  ISETP.GE.U32.AND P0, PT, R0, R3, PT ;  /* 0x000000030000720c */ /* 0x000fda0003f06070 */
[----:B------:R-:W-:Y:S02]  /*01b0*/  @P0 IMAD.IADD R0, R0, 0x1, -R3 ;  /* 0x0000000100000824 */ /* 0x000fe400078e0a03 */
[----:B------:R-:W-:-:S03]  /*01c0*/  @P0 VIADD R7, R7, 0x1 ;  /* 0x0000000107070836 */ /* 0x000fc60000000000 */
[----:B------:R-:W-:-:S13]  /*01d0*/  ISETP.GE.U32.AND P1, PT, R0, R3, PT ;  /* 0x000000030000720c */ /* 0x000fda0003f26070 */
[----:B------:R-:W-:Y:S01]  /*01e0*/  @P1 VIADD R7, R7, 0x1 ;  /* 0x0000000107071836 */ /* 0x000fe20000000000 */
[----:B------:R-:W-:-:S04]  /*01f0*/  @!P2 LOP3.LUT R7, RZ, R3, RZ, 0x33, !PT ;  /* 0x00000003ff07a212 */ /* 0x000fc800078e33ff */
[----:B------:R-:W-:-:S04]  /*0200*/  IADD3 R2, PT, PT, R2, R7, RZ ;  /* 0x0000000702027210 */ /* 0x000fc80007ffe0ff */
[C---:B------:R-:W-:Y:S02]  /*0210*/  LOP3.LUT R0, R2.reuse, 0x3, RZ, 0xc0, !PT ;  /* 0x0000000302007812 */ /* 0x040fe400078ec0ff */
[----:B------:R-:W-:Y:S02]  /*0220*/  ISETP.GE.U32.AND P1, PT, R2, 0x3, PT ;  /* 0x000000030200780c */ /* 0x000fe40003f26070 */
[----:B------:R-:W-:Y:S01]  /*0230*/  ISETP.NE.AND P0, PT, R0, 0x3, PT ;  /* 0x000000030000780c */ /* 0x000fe20003f05270 */
[----:B------:R-:W-:-:S12]  /*0240*/  IMAD.MOV.U32 R0, RZ, RZ, R4 ;  /* 0x000000ffff007224 */ /* 0x000fd800078e0004 */
[----:B------:R-:W-:Y:S05]  /*0250*/  @!P0 BRA `(.L_x_61) ;  /* 0x0000000000408947 */ /* 0x000fea0003800000 */
[----:B------:R-:W0:Y:S01]  /*0260*/  S2R R9, SR_CgaCtaId ;  /* 0x0000000000097919 */ /* 0x000e220000008800 */
[----:B------:R-:W-:Y:S01]  /*0270*/  MOV R0, 0x400 ;  /* 0x0000040000007802 */ /* 0x000fe20000000f00 */
[----:B------:R-:W-:Y:S01]  /*0280*/  VIADD R2, R2, 0x1 ;  /* 0x0000000102027836 */ /* 0x000fe20000000000 */
[----:B------:R-:W-:Y:S01]  /*0290*/  MOV R5, RZ ;  /* 0x000000ff00057202 */ /* 0x000fe20000000f00 */
[----:B------:R-:W-:Y:S02]  /*02a0*/  IMAD.MOV.U32 R6, RZ, RZ, -0x1 ;  /* 0xffffffffff067424 */ /* 0x000fe400078e00ff */
[----:B------:R-:W-:Y:S01]  /*02b0*/  VIADD R0, R0, 0x1000 ;  /* 0x0000100000007836 */ /* 0x000fe20000000000 */
[----:B------:R-:W-:Y:S01]  /*02c0*/  LOP3.LUT R2, R2, 0x3, RZ, 0xc0, !PT ;  /* 0x0000000302027812 */ /* 0x000fe200078ec0ff */
[----:B------:R-:W-:-:S03]  /*02d0*/  IMAD.MOV.U32 R7, RZ, RZ, -0x1 ;  /* 0xffffffffff077424 */ /* 0x000fc600078e00ff */
[----:B0-----:R-:W-:Y:S01]  /*02e0*/  LEA R9, R9, R0, 0x18 ;  /* 0x0000000009097211 */ /* 0x001fe200078ec0ff */
[----:B------:R-:W-:-:S07]  /*02f0*/  IMAD.MOV.U32 R0, RZ, RZ, R4 ;  /* 0x000000ffff007224 */ /* 0x000fce00078e0004 */
.L_x_62:
[----:B------:R-:W-:Y:S01]  /*0300*/  LEA R11, R0, R9, 0x3 ;  /* 0x00000009000b7211 */ /* 0x000fe200078e18ff */
[----:B------:R-:W-:Y:S02]  /*0310*/  VIADD R5, R5, 0x1 ;  /* 0x0000000105057836 */ /* 0x000fe40000000000 */
[----:B------:R-:W-:Y:S02]  /*0320*/  IMAD.IADD R0, R3, 0x1, R0 ;  /* 0x0000000103007824 */ /* 0x000fe400078e0200 */
[----:B------:R0:W-:Y:S01]  /*0330*/  STS.64 [R11], R6 ;  /* 0x000000060b007388 */ /* 0x0001e20000000a00 */
[----:B------:R-:W-:-:S13]  /*0340*/  ISETP.NE.AND P0, PT, R5, R2, PT ;  /* 0x000000020500720c */ /* 0x000fda0003f05270 */
[----:B0-----:R-:W-:Y:S05]  /*0350*/  @P0 BRA `(.L_x_62) ;  /* 0xfffffffc00e80947 */ /* 0x001fea000383ffff */
.L_x_61:
[----:B------:R-:W-:Y:S05]  /*0360*/  BSYNC.RECONVERGENT B1 ;  /* 0x0000000000017941 */ /* 0x000fea0003800200 */
.L_x_60:
[----:B------:R-:W-:Y:S05]  /*0370*/  @!P1 BRA `(.L_x_59) ;  /* 0x0000000000449947 */ /* 0x000fea0003800000 */
[----:B------:R-:W0:Y:S01]  /*0380*/  S2R R5, SR_CgaCtaId ;  /* 0x0000000000057919 */ /* 0x000e220000008800 */
[----:B------:R-:W-:Y:S01]  /*0390*/  MOV R2, 0x400 ;  /* 0x0000040000027802 */ /* 0x000fe20000000f00 */
[----:B------:R-:W-:Y:S01]  /*03a0*/  IMAD.MOV.U32 R7, RZ, RZ, -0x1 ;  /* 0xffffffffff077424 */ /* 0x000fe200078e00ff */
[----:B------:R-:W-:-:S03]  /*03b0*/  MOV R6, 0xffffffff ;  /* 0xffffffff00067802 */ /* 0x000fc60000000f00 */
[----:B------:R-:W-:-:S05]  /*03c0*/  VIADD R2, R2, 0x1000 ;  /* 0x0000100002027836 */ /* 0x000fca0000000000 */
[----:B0-----:R-:W-:-:S07]  /*03d0*/  LEA R11, R5, R2, 0x18 ;  /* 0x00000002050b7211 */ /* 0x001fce00078ec0ff */
.L_x_63:
[----:B0-----:R-:W-:Y:S02]  /*03e0*/  IMAD R8, R0, 0x8, R11 ;  /* 0x0000000800087824 */ /* 0x001fe400078e020b */
[C---:B------:R-:W-:Y:S02]  /*03f0*/  IMAD R0, R3.reuse, 0x4, R0 ;  /* 0x0000000403007824 */ /* 0x040fe400078e0200 */
[C---:B------:R-:W-:Y:S01]  /*0400*/  IMAD R2, R3.reuse, 0x8, R8 ;  /* 0x0000000803027824 */ /* 0x040fe200078e0208 */
[----:B------:R0:W-:Y:S02]  /*0410*/  STS.64 [R8], R6 ;  /* 0x0000000608007388 */ /* 0x0001e40000000a00 */
[----:B------:R-:W-:Y:S02]  /*0420*/  ISETP.GE.U32.AND P0, PT, R0, 0x40, PT ;  /* 0x000000400000780c */ /* 0x000fe40003f06070 */
[C---:B------:R-:W-:Y:S01]  /*0430*/  LEA R5, R3.reuse, R2, 0x3 ;  /* 0x0000000203057211 */ /* 0x040fe200078e18ff */
[----:B------:R0:W-:Y:S04]  /*0440*/  STS.64 [R2], R6 ;  /* 0x0000000602007388 */ /* 0x0001e80000000a00 */
[----:B------:R-:W-:Y:S01]  /*0450*/  IMAD R9, R3, 0x8, R5 ;  /* 0x0000000803097824 */ /* 0x000fe200078e0205 */
[----:B------:R0:W-:Y:S04]  /*0460*/  STS.64 [R5], R6 ;  /* 0x0000000605007388 */ /* 0x0001e80000000a00 */
[----:B------:R0:W-:Y:S01]  /*0470*/  STS.64 [R9], R6 ;  /* 0x0000000609007388 */ /* 0x0001e20000000a00 */
[----:B------:R-:W-:Y:S05]  /*0480*/  @!P0 BRA `(.L_x_63) ;  /* 0xfffffffc00d48947 */ /* 0x000fea000383ffff */
.L_x_59:
[----:B------:R-:W-:Y:S05]  /*0490*/  BSYNC.RECONVERGENT B0 ;  /* 0x0000000000007941 */ /* 0x000fea0003800200 */
.L_x_58:
[----:B------:R-:W1:Y:S01]  /*04a0*/  S2UR UR4, SR_CTAID.X ;  /* 0x00000000000479c3 */ /* 0x000e620000002500 */
[----:B------:R-:W2:Y:S07]  /*04b0*/  LDCU.64 UR6, c[0x0][0x398] ;  /* 0x00007300ff0677ac */ /* 0x000eae0008000a00 */
[----:B------:R-:W1:Y:S02]  /*04c0*/  LDC R3, c[0x0][0x360] ;  /* 0x0000d800ff037b82 */ /* 0x000e640000000800 */
[----:B-1----:R-:W-:-:S06]  /*04d0*/  IMAD R4, R3, UR4, R4 ;  /* 0x0000000403047c24 */ /* 0x002fcc000f8e0204 */
[----:B------:R-:W-:Y:S01]  /*04e0*/  BAR.SYNC.DEFER_BLOCKING 0x0 ;  /* 0x0000000000007b1d */ /* 0x000fe20000010000 */
[----:B--2---:R-:W-:-:S04]  /*04f0*/  ISETP.GE.U32.AND P0, PT, R4, UR6, PT ;  /* 0x0000000604007c0c */ /* 0x004fc8000bf06070 */
[----:B------:R-:W-:-:S13]  /*0500*/  ISETP.GE.U32.AND.EX P0, PT, RZ, UR7, PT, P0 ;  /* 0x00000007ff007c0c */ /* 0x000fda000bf06100 */
[----:B------:R-:W-:Y:S05]  /*0510*/  @P0 EXIT ;  /* 0x000000000000094d */ /* 0x000fea0003800000 */
[----:B0-----:R-:W0:Y:S01]  /*0520*/  LDC.64 R6, c[0x0][0x380] ;  /* 0x0000e000ff067b82 */ /* 0x001e220000000a00 */
[----:B------:R-:W1:Y:S01]  /*0530*/  LDCU UR5, c[0x0][0x3a8] ;  /* 0x00007500ff0577ac */ /* 0x000e620008000800 */
[----:B------:R-:W-:Y:S01]  /*0540*/  IMAD.MOV.U32 R2, RZ, RZ, 0x1 ;  /* 0x00000001ff027424 */ /* 0x000fe200078e00ff */
[----:B------:R-:W-:Y:S01]  /*0550*/  UMOV UR4, URZ ;  /* 0x000000ff00047c82 */ /* 0x000fe20008000000 */
[----:B-1----:R-:W-:Y:S01]  /*0560*/  UISETP.GE.AND UP0, UPT, UR5, 0x1, UPT ;  /* 0x000000010500788c */ /* 0x002fe2000bf06270 */
[----:B0-----:R-:W-:-:S05]  /*0570*/  IMAD.WIDE.U32 R6, R4, 0x14, R6 ;  /* 0x0000001404067825 */ /* 0x001fca00078e0006 */
[----:B------:R-:W-:-:S03]  /*0580*/  IADD3 R7, PT, PT, R7, UR4, RZ ;  /* 0x0000000407077c10 */ /* 0x000fc6000fffe0ff */
[----:B------:R-:W-:Y:S05]  /*0590*/  BRA.U !UP0, `(.L_x_64) ;  /* 0x00000015080c7547 */ /* 0x000fea000b800000 */
[----:B------:R-:W2:Y:S04]  /*05a0*/  LDG.E.64.CONSTANT R12, desc[UR10][R6.64+0x8] ;  /* 0x0000080a060c7981 */ /* 0x000ea8000c1e9b00 */
[----:B------:R0:W5:Y:S01]  /*05b0*/  LDG.E.64.CONSTANT R14, desc[UR10][R6.64] ;  /* 0x0000000a060e7981 */ /* 0x000162000c1e9b00 */
[----:B------:R-:W-:Y:S01]  /*05c0*/  UISETP.GE.U32.AND UP0, UPT, UR5, 0x4, UPT ;  /* 0x000000040500788c */ /* 0x000fe2000bf06070 */
[----:B------:R-:W-:Y:S01]  /*05d0*/  IMAD.MOV.U32 R2, RZ, RZ, RZ ;  /* 0x000000ffff027224 */ /* 0x000fe200078e00ff */
[----:B------:R-:W1:Y:S01]  /*05e0*/  LDCU.64 UR6, c[0x0][0x3a0] ;  /* 0x00007400ff0677ac */ /* 0x000e620008000a00 */
[----:B------:R-:W-:Y:S01]  /*05f0*/  ULOP3.LUT UR8, UR5, 0x3, URZ, 0xc0, !UPT ;  /* 0x0000000305087892 */ /* 0x000fe2000f8ec0ff */
[----:B--2---:R-:W-:-:S05]  /*0600*/  LOP3.LUT R3, R12, 0x1, RZ, 0xfc, !PT ;  /* 0x000000010c037812 */ /* 0x004fca00078efcff */
[----:B01----:R-:W-:Y:S06]  /*0610*/  BRA.U !UP0, `(.L_x_65) ;  /* 0x0000000908207547 */ /* 0x003fec000b800000 */
[----:B------:R-:W-:Y:S01]  /*0620*/  ULOP3.LUT UR4, UR5, 0x7ffffffc, URZ, 0xc0, !UPT ;  /* 0x7ffffffc05047892 */ /* 0x000fe2000f8ec0ff */
[----:B------:R-:W-:Y:S01]  /*0630*/  IMAD.MOV.U32 R0, RZ, RZ, RZ ;  /* 0x000000ffff007224 */ /* 0x000fe200078e00ff */
[----:B------:R-:W0:Y:S04]  /*0640*/  LDCU UR9, c[0x0][0x3a4] ;  /* 0x00007480ff0977ac */ /* 0x000e280008000800 */
[----:B------:R-:W-:Y:S01]  /*0650*/  IMAD.U32 R2, RZ, RZ, UR4 ;  /* 0x00000004ff027e24 */ /* 0x000fe2000f8e00ff */
[----:B------:R-:W1:Y:S06]  /*0660*/  LDCU UR12, c[0x0][0x3a0] ;  /* 0x00007400ff0c77ac */ /* 0x000e6c0008000800 */
.L_x_78:
[----:B------:R-:W-:Y:S01]  /*0670*/  IMAD R7, R13, R0, RZ ;  /* 0x000000000d077224 */ /* 0x000fe200078e02ff */
[----:B------:R-:W-:Y:S01]  /*0680*/  BSSY.RECONVERGENT B0, `(.L_x_66) ;  /* 0x000001f000007945 */ /* 0x000fe20003800200 */
[----:B-----5:R-:W-:-:S05]  /*0690*/  IMAD.WIDE.U32 R18, R0, R3, R14 ;  /* 0x0000000300127225 */ /* 0x020fca00078e000e */
[----:B------:R-:W-:-:S04]  /*06a0*/  IADD3 R7, PT, PT, R19, R7, RZ ;  /* 0x0000000713077210 */ /* 0x000fc80007ffe0ff */
[----:B0-----:R-:W-:-:S04]  /*06b0*/  LOP3.LUT R5, R7, UR9, RZ, 0xfc, !PT ;  /* 0x0000000907057c12 */ /* 0x001fc8000f8efcff */
[----:B------:R-:W-:-:S13]  /*06c0*/  ISETP.NE.U32.AND P0, PT, R5, RZ, PT ;  /* 0x000000ff0500720c */ /* 0x000fda0003f05070 */
        /* <DEDUP_REMOVED lines=10> */
[----:B------:R-:W-:-:S05]  /*0770*/  IMAD.HI.U32 R9, R9, R18, RZ ;  /* 0x0000001209097227 */ /* 0x000fca00078e00ff */
[----:B------:R-:W-:-:S05]  /*0780*/  IADD3 R9, PT, PT, -R9, RZ, RZ ;  /* 0x000000ff09097210 */ /* 0x000fca0007ffe1ff */
[----:B------:R-:W-:Y:S02]  /*0790*/  IMAD R6, R9, UR12, R18 ;  /* 0x0000000c09067c24 */ /* 0x000fe4000f8e0212 */
[----:B------:R-:W-:-:S03]  /*07a0*/  HFMA2 R9, -RZ, RZ, 0, 0 ;  /* 0x00000000ff097431 */ /* 0x000fc600000001ff */
[----:B------:R-:W-:-:S13]  /*07b0*/  ISETP.GE.U32.AND P0, PT, R6, UR12, PT ;  /* 0x0000000c06007c0c */ /* 0x000fda000bf06070 */
[----:B------:R-:W-:-:S05]  /*07c0*/  @P0 VIADD R6, R6, -UR12 ;  /* 0x8000000c06060c36 */ /* 0x000fca0008000000 */
[----:B------:R-:W-:-:S13]  /*07d0*/  ISETP.GE.U32.AND P0, PT, R6, UR12, PT ;  /* 0x0000000c06007c0c */ /* 0x000fda000bf06070 */
[----:B------:R-:W-:Y:S01]  /*07e0*/  @P0 VIADD R6, R6, -UR12 ;  /* 0x8000000c06060c36 */ /* 0x000fe20008000000 */
[----:B------:R-:W-:-:S05]  /*07f0*/  @!P1 LOP3.LUT R6, RZ, UR12, RZ, 0x33, !PT ;  /* 0x0000000cff069c12 */ /* 0x000fca000f8e33ff */
[----:B------:R-:W-:Y:S01]  /*0800*/  IMAD.MOV.U32 R8, RZ, RZ, R6 ;  /* 0x000000ffff087224 */ /* 0x000fe200078e0006 */
[----:B------:R-:W-:Y:S06]  /*0810*/  BRA `(.L_x_68) ;  /* 0x0000000000147947 */ /* 0x000fec0003800000 */
.L_x_67:
[----:B------:R-:W-:Y:S01]  /*0820*/  IMAD.MOV.U32 R10, RZ, RZ, R18 ;  /* 0x000000ffff0a7224 */ /* 0x000fe200078e0012 */
[----:B------:R-:W-:-:S07]  /*0830*/  MOV R6, 0x850 ;  /* 0x0000085000067802 */ /* 0x000fce0000000f00 */
[----:B-1----:R-:W-:Y:S05]  /*0840*/  CALL.REL.NOINC `($__internal_2_$__cuda_sm20_rem_u64) ;  /* 0x0000001000747944 */ /* 0x002fea0003c00000 */
[----:B------:R-:W-:Y:S02]  /*0850*/  IMAD.MOV.U32 R8, RZ, RZ, R16 ;  /* 0x000000ffff087224 */ /* 0x000fe400078e0010 */
[----:B------:R-:W-:-:S07]  /*0860*/  IMAD.MOV.U32 R9, RZ, RZ, R17 ;  /* 0x000000ffff097224 */ /* 0x000fce00078e0011 */
.L_x_68:
[----:B------:R-:W-:Y:S05]  /*0870*/  BSYNC.RECONVERGENT B0 ;  /* 0x0000000000007941 */ /* 0x000fea0003800200 */
.L_x_66:
[----:B------:R-:W-:Y:S01]  /*0880*/  IADD3 R18, P0, PT, R3, R18, RZ ;  /* 0x0000001203127210 */ /* 0x000fe20007f1e0ff */
[----:B------:R-:W-:Y:S03]  /*0890*/  BSSY.RECONVERGENT B0, `(.L_x_69) ;  /* 0x000001d000007945 */ /* 0x000fe60003800200 */
[----:B------:R-:W-:-:S04]  /*08a0*/  IADD3.X R7, PT, PT, R13, R7, RZ, P0, !PT ;  /* 0x000000070d077210 */ /* 0x000fc800007fe4ff */
        /* <DEDUP_REMOVED lines=22> */
.L_x_70:
[----:B------:R-:W-:Y:S02]  /*0a10*/  MOV R10, R18 ;  /* 0x00000012000a7202 */ /* 0x000fe40000000f00 */
[----:B------:R-:W-:-:S07]  /*0a20*/  MOV R6, 0xa40 ;  /* 0x00000a4000067802 */ /* 0x000fce0000000f00 */
[----:B------:R-:W-:Y:S05]  /*0a30*/  CALL.REL.NOINC `($__internal_2_$__cuda_sm20_rem_u64) ;  /* 0x0000000c00f87944 */ /* 0x000fea0003c00000 */
[----:B------:R-:W-:Y:S02]  /*0a40*/  IMAD.MOV.U32 R10, RZ, RZ, R16 ;  /* 0x000000ffff0a7224 */ /* 0x000fe400078e0010 */
[----:B------:R-:W-:-:S07]  /*0a50*/  IMAD.MOV.U32 R11, RZ, RZ, R17 ;  /* 0x000000ffff0b7224 */ /* 0x000fce00078e0011 */
.L_x_71:
[----:B------:R-:W-:Y:S05]  /*0a60*/  BSYNC.RECONVERGENT B0 ;  /* 0x0000000000007941 */ /* 0x000fea0003800200 */
.L_x_69:
[----:B------:R-:W-:Y:S01]  /*0a70*/  IADD3 R18, P0, PT, R18, R3, RZ ;  /* 0x0000000312127210 */ /* 0x000fe20007f1e0ff */
[----:B------:R-:W-:Y:S01]  /*0a80*/  IMAD.U32 R5, R0, 0x8, R1 ;  /* 0x0000000800057824 */ /* 0x000fe200078e0001 */
[----:B------:R-:W-:Y:S02]  /*0a90*/  BSSY.RECONVERGENT B0, `(.L_x_72) ;  /* 0x000001e000007945 */ /* 0x000fe40003800200 */
[----:B------:R-:W-:Y:S02]  /*0aa0*/  IADD3.X R7, PT, PT, R13, R7, RZ, P0, !PT ;  /* 0x000000070d077210 */ /* 0x000fe400007fe4ff */
[----:B------:R0:W-:Y:S02]  /*0ab0*/  STL.128 [R5], R8 ;  /* 0x0000000805007387 */ /* 0x0001e40000100c00 */
        /* <DEDUP_REMOVED lines=22> */
.L_x_73:
[----:B------:R-:W-:Y:S02]  /*0c20*/  MOV R10, R18 ;  /* 0x00000012000a7202 */ /* 0x000fe40000000f00 */
[----:B------:R-:W-:-:S07]  /*0c30*/  MOV R6, 0xc50 ;  /* 0x00000c5000067802 */ /* 0x000fce0000000f00 */
[----:B------:R-:W-:Y:S05]  /*0c40*/  CALL.REL.NOINC `($__internal_2_$__cuda_sm20_rem_u64) ;  /* 0x0000000c00747944 */ /* 0x000fea0003c00000 */
[----:B------:R-:W-:Y:S02]  /*0c50*/  IMAD.MOV.U32 R8, RZ, RZ, R16 ;  /* 0x000000ffff087224 */ /* 0x000fe400078e0010 */
[----:B------:R-:W-:-:S07]  /*0c60*/  IMAD.MOV.U32 R9, RZ, RZ, R17 ;  /* 0x000000ffff097224 */ /* 0x000fce00078e0011 */
.L_x_74:
[----:B------:R-:W-:Y:S05]  /*0c70*/  BSYNC.RECONVERGENT B0 ;  /* 0x0000000000007941 */ /* 0x000fea0003800200 */
.L_x_72:
        /* <DEDUP_REMOVED lines=10> */
[----:B0-----:R-:W-:Y:S01]  /*0d20*/  IADD3 R7, PT, PT, R11, 0xffffffe, RZ ;  /* 0x0ffffffe0b077810 */ /* 0x001fe20007ffe0ff */
[----:B------:R-:W-:-:S05]  /*0d30*/  IMAD.MOV.U32 R11, RZ, RZ, RZ ;  /* 0x000000ffff0b7224 */ /* 0x000fca00078e00ff */
[----:B------:R-:W0:Y:S02]  /*0d40*/  F2I.FTZ.U32.TRUNC.NTZ R7, R7 ;  /* 0x0000000700077305 */ /* 0x000e24000021f000 */
[----:B0-----:R-:W-:-:S04]  /*0d50*/  IMAD.MOV R17, RZ, RZ, -R7 ;  /* 0x000000ffff117224 */ /* 0x001fc800078e0a07 */
[----:B------:R-:W-:-:S04]  /*0d60*/  IMAD R17, R17, UR12, RZ ;  /* 0x0000000c11117c24 */ /* 0x000fc8000f8e02ff */
[----:B------:R-:W-:-:S06]  /*0d70*/  IMAD.HI.U32 R17, R7, R17, R6 ;  /* 0x0000001107117227 */ /* 0x000fcc00078e0006 */
        /* <DEDUP_REMOVED lines=9> */
.L_x_76:
[----:B------:R-:W-:-:S07]  /*0e10*/  MOV R6, 0xe30 ;  /* 0x00000e3000067802 */ /* 0x000fce0000000f00 */
[----:B------:R-:W-:Y:S05]  /*0e20*/  CALL.REL.NOINC `($__internal_2_$__cuda_sm20_rem_u64) ;  /* 0x0000000800fc7944 */ /* 0x000fea0003c00000 */
[----:B------:R-:W-:Y:S01]  /*0e30*/  IMAD.MOV.U32 R10, RZ, RZ, R16 ;  /* 0x000000ffff0a7224 */ /* 0x000fe200078e0010 */
[----:B------:R-:W-:-:S07]  /*0e40*/  MOV R11, R17 ;  /* 0x00000011000b7202 */ /* 0x000fce0000000f00 */
.L_x_77:
[----:B------:R-:W-:Y:S05]  /*0e50*/  BSYNC.RECONVERGENT B0 ;  /* 0x0000000000007941 */ /* 0x000fea0003800200 */
.L_x_75:
[----:B------:R2:W-:Y:S01]  /*0e60*/  STL.128 [R5+0x10], R8 ;  /* 0x0000100805007387 */ /* 0x0005e20000100c00 */
[----:B------:R-:W-:-:S05]  /*0e70*/  VIADD R0, R0, 0x4 ;  /* 0x0000000400007836 */ /* 0x000fca0000000000 */
[----:B------:R-:W-:-:S13]  /*0e80*/  ISETP.NE.AND P0, PT, R0, R2, PT ;  /* 0x000000020000720c */ /* 0x000fda0003f05270 */
[----:B--2---:R-:W-:Y:S05]  /*0e90*/  @P0 BRA `(.L_x_78) ;  /* 0xfffffff400f40947 */ /* 0x004fea000383ffff */
.L_x_65:
[----:B------:R-:W-:-:S09]  /*0ea0*/  UISETP.NE.AND UP0, UPT, UR8, URZ, UPT ;  /* 0x000000ff0800728c */ /* 0x000fd2000bf05270 */
[----:B------:R-:W-:Y:S05]  /*0eb0*/  BRA.U !UP0, `(.L_x_79) ;  /* 0x0000000508a47547 */ /* 0x000fea000b800000 */
[----:B------:R-:W-:-:S09]  /*0ec0*/  UISETP.NE.AND UP0, UPT, UR8, 0x1, UPT ;  /* 0x000000010800788c */ /* 0x000fd2000bf05270 */
[----:B------:R-:W-:Y:S05]  /*0ed0*/  BRA.U !UP0, `(.L_x_80) ;  /* 0x0000000508087547 */ /* 0x000fea000b800000 */
        /* <DEDUP_REMOVED lines=14> */
[----:B------:R0:W1:Y:S02]  /*0fc0*/  F2I.FTZ.U32.TRUNC.NTZ R11, R10 ;  /* 0x0000000a000b7305 */ /* 0x000064000021f000 */
[----:B0-----:R-:W-:Y:S01]  /*0fd0*/  IMAD.MOV.U32 R10, RZ, RZ, RZ ;  /* 0x000000ffff0a7224 */ /* 0x001fe200078e00ff */
[----:B-1----:R-:W-:-:S05]  /*0fe0*/  IADD3 R5, PT, PT, RZ, -R11, RZ ;  /* 0x8000000bff057210 */ /* 0x002fca0007ffe0ff */
[----:B------:R-:W-:-:S04]  /*0ff0*/  IMAD R5, R5, UR4, RZ ;  /* 0x0000000405057c24 */ /* 0x000fc8000f8e02ff */
[----:B------:R-:W-:-:S06]  /*1000*/  IMAD.HI.U32 R5, R11, R5, R10 ;  /* 0x000000050b057227 */ /* 0x000fcc00078e000a */
        /* <DEDUP_REMOVED lines=9> */
.L_x_82:
[----:B------:R-:W-:Y:S01]  /*10a0*/  IMAD.MOV.U32 R10, RZ, RZ, R8 ;  /* 0x000000ffff0a7224 */ /* 0x000fe200078e0008 */
[----:B------:R-:W-:-:S07]  /*10b0*/  MOV R6, 0x10d0 ;  /* 0x000010d000067802 */ /* 0x000fce0000000f00 */
[----:B------:R-:W-:Y:S05]  /*10c0*/  CALL.REL.NOINC `($__internal_2_$__cuda_sm20_rem_u64) ;  /* 0x0000000800547944 */ /* 0x000fea0003c00000 */
.L_x_83:
[----:B------:R-:W-:Y:S05]  /*10d0*/  BSYNC.RECONVERGENT B0 ;  /* 0x0000000000007941 */ /* 0x000fea0003800200 */
.L_x_81:
[----:B------:R-:W0:Y:S01]  /*10e0*/  LDCU UR4, c[0x0][0x3a4] ;  /* 0x00007480ff0477ac */ /* 0x000e220008000800 */
[----:B------:R-:W-:Y:S01]  /*10f0*/  IADD3 R10, P0, PT, R3, R8, RZ ;  /* 0x00000008030a7210 */ /* 0x000fe20007f1e0ff */
[----:B------:R-:W-:Y:S01]  /*1100*/  IMAD.U32 R0, R2, 0x8, R1 ;  /* 0x0000000802007824 */ /* 0x000fe200078e0001 */
[----:B------:R-:W-:Y:S02]  /*1110*/  BSSY.RECONVERGENT B0, `(.L_x_84) ;  /* 0x000001c000007945 */ /* 0x000fe40003800200 */
[----:B------:R-:W-:Y:S02]  /*1120*/  IADD3.X R7, PT, PT, R13, R7, RZ, P0, !PT ;  /* 0x000000070d077210 */ /* 0x000fe400007fe4ff */
[----:B------:R1:W-:Y:S02]  /*1130*/  STL.64 [R0], R16 ;  /* 0x0000001000007387 */ /* 0x0003e40000100a00 */
        /* <DEDUP_REMOVED lines=23> */
.L_x_85:
[----:B------:R-:W-:-:S07]  /*12b0*/  MOV R6, 0x12d0 ;  /* 0x000012d000067802 */ /* 0x000fce0000000f00 */
[----:B------:R-:W-:Y:S05]  /*12c0*/  CALL.REL.NOINC `($__internal_2_$__cuda_sm20_rem_u64) ;  /* 0x0000000400d47944 */ /* 0x000fea0003c00000 */
.L_x_86:
[----:B------:R-:W-:Y:S05]  /*12d0*/  BSYNC.RECONVERGENT B0 ;  /* 0x0000000000007941 */ /* 0x000fea0003800200 */
.L_x_84:
[----:B------:R0:W-:Y:S01]  /*12e0*/  STL.64 [R0+0x8], R16 ;  /* 0x0000081000007387 */ /* 0x0001e20000100a00 */
[----:B------:R-:W-:-:S07]  /*12f0*/  IADD3 R2, PT, PT, R2, 0x2, RZ ;  /* 0x0000000202027810 */ /* 0x000fce0007ffe0ff */
.L_x_80:
[----:B------:R-:W1:Y:S02]  /*1300*/  LDCU UR4, c[0x0][0x3a8] ;  /* 0x00007500ff0477ac */ /* 0x000e640008000800 */
[----:B-1----:R-:W-:-:S04]  /*1310*/  ULOP3.LUT UR4, UR4, 0x1, URZ, 0xc0, !UPT ;  /* 0x0000000104047892 */ /* 0x002fc8000f8ec0ff */
[----:B------:R-:W-:-:S09]  /*1320*/  UISETP.NE.U32.AND UP0, UPT, UR4, 0x1, UPT ;  /* 0x000000010400788c */ /* 0x000fd2000bf05070 */
[----:B------:R-:W-:Y:S05]  /*1330*/  BRA.U UP0, `(.L_x_79) ;  /* 0x0000000100847547 */ /* 0x000fea000b800000 */
[----:B------:R-:W0:Y:S01]  /*1340*/  LDCU UR4, c[0x0][0x3a4] ;  /* 0x00007480ff0477ac */ /* 0x000e220008000800 */
[----:B-----5:R-:W-:Y:S01]  /*1350*/  IMAD.WIDE.U32 R10, R2, R3, R14 ;  /* 0x00000003020a7225 */ /* 0x020fe200078e000e */
[----:B------:R-:W-:Y:S03]  /*1360*/  BSSY.RECONVERGENT B0, `(.L_x_87) ;  /* 0x000001c000007945 */ /* 0x000fe60003800200 */
[----:B------:R-:W-:-:S04]  /*1370*/  IMAD R13, R13, R2, RZ ;  /* 0x000000020d0d7224 */ /* 0x000fc800078e02ff */
[----:B------:R-:W-:-:S05]  /*1380*/  IMAD.IADD R7, R11, 0x1, R13 ;  /* 0x000000010b077824 */ /* 0x000fca00078e020d */
[----:B0-----:R-:W-:-:S04]  /*1390*/  LOP3.LUT R0, R7, UR4, RZ, 0xfc, !PT ;  /* 0x0000000407007c12 */ /* 0x001fc8000f8efcff */
[----:B------:R-:W-:-:S13]  /*13a0*/  ISETP.NE.U32.AND P0, PT, R0, RZ, PT ;  /* 0x000000ff0000720c */ /* 0x000fda0003f05070 */
[----:B------:R-:W-:Y:S05]  /*13b0*/  @P0 BRA `(.L_x_88) ;  /* 0x0000000000500947 */ /* 0x000fea0003800000 */
[----:B------:R-:W0:Y:S01]  /*13c0*/  LDCU UR4, c[0x0][0x3a0] ;  /* 0x00007400ff0477ac */ /* 0x000e220008000800 */
[----:B------:R-:W-:Y:S01]  /*13d0*/  MOV R17, RZ ;  /* 0x000000ff00117202 */ /* 0x000fe20000000f00 */
[----:B0-----:R-:W0:Y:S01]  /*13e0*/  I2F.U32.RP R5, UR4 ;  /* 0x0000000400057d06 */ /* 0x001e220008209000 */
[----:B------:R-:W-:-:S07]  /*13f0*/  ISETP.NE.U32.AND P1, PT, RZ, UR4, PT ;  /* 0x00000004ff007c0c */ /* 0x000fce000bf25070 */
[----:B0-----:R-:W0:Y:S02]  /*1400*/  MUFU.RCP R5, R5 ;  /* 0x0000000500057308 */ /* 0x001e240000001000 */
[----:B0-----:R-:W-:-:S06]  /*1410*/  VIADD R6, R5, 0xffffffe ;  /* 0x0ffffffe05067836 */ /* 0x001fcc0000000000 */
[----:B------:R0:W1:Y:S02]  /*1420*/  F2I.FTZ.U32.TRUNC.NTZ R7, R6 ;  /* 0x0000000600077305 */ /* 0x000064000021f000 */
[----:B0-----:R-:W-:Y:S02]  /*1430*/  HFMA2 R6, -RZ, RZ, 0, 0 ;  /* 0x00000000ff067431 */ /* 0x001fe400000001ff */
[----:B-1----:R-:W-:-:S04]  /*1440*/  IMAD.MOV R3, RZ, RZ, -R7 ;  /* 0x000000ffff037224 */ /* 0x002fc800078e0a07 */
        /* <DEDUP_REMOVED lines=11> */
.L_x_88:
[----:B------:R-:W-:-:S07]  /*1500*/  MOV R6, 0x1520 ;  /* 0x0000152000067802 */ /* 0x000fce0000000f00 */
[----:B------:R-:W-:Y:S05]  /*1510*/  CALL.REL.NOINC `($__internal_2_$__cuda_sm20_rem_u64) ;  /* 0x0000000400407944 */ /* 0x000fea0003c00000 */
.L_x_89:
[----:B------:R-:W-:Y:S05]  /*1520*/  BSYNC.RECONVERGENT B0 ;  /* 0x0000000000007941 */ /* 0x000fea0003800200 */
.L_x_87:
[----:B------:R-:W-:-:S05]  /*1530*/  IMAD.U32 R3, R2, 0x8, R1 ;  /* 0x0000000802037824 */ /* 0x000fca00078e0001 */
[----:B------:R1:W-:Y:S02]  /*1540*/  STL.64 [R3], R16 ;  /* 0x0000001003007387 */ /* 0x0003e40000100a00 */
.L_x_79:
[----:B------:R-:W2:Y:S01]  /*1550*/  S2UR UR9, SR_CgaCtaId ;  /* 0x00000000000979c3 */ /* 0x000ea20000008800 */
[----:B------:R-:W3:Y:S01]  /*1560*/  LDCU.64 UR6, c[0x0][0x3a0] ;  /* 0x00007400ff0677ac */ /* 0x000ee20008000a00 */
[----:B------:R-:W-:Y:S01]  /*1570*/  BSSY.RECONVERGENT B0, `(.L_x_64) ;  /* 0x0000045000007945 */ /* 0x000fe20003800200 */
[----:B0-----:R-:W-:Y:S01]  /*1580*/  IMAD.MOV.U32 R0, RZ, RZ, RZ ;  /* 0x000000ffff007224 */ /* 0x001fe200078e00ff */
[----:B------:R-:W-:Y:S02]  /*1590*/  UMOV UR4, 0x400 ;  /* 0x0000040000047882 */ /* 0x000fe40000000000 */
[----:B------:R-:W-:Y:S02]  /*15a0*/  UIADD3 UR8, UPT, UPT, UR4, 0x1000, URZ ;  /* 0x0000100004087890 */ /* 0x000fe4000fffe0ff */
[----:B---3--:R-:W-:Y:S02]  /*15b0*/  USHF.R.U64 UR5, UR6, 0x3, UR7 ;  /* 0x0000000306057899 */ /* 0x008fe40008001207 */
[----:B------:R-:W-:-:S02]  /*15c0*/  USHF.R.U32.HI UR6, URZ, 0x3, UR7 ;  /* 0x00000003ff067899 */ /* 0x000fc40008011607 */
[----:B--2---:R-:W-:Y:S02]  /*15d0*/  ULEA UR4, UR9, UR4, 0x18 ;  /* 0x0000000409047291 */ /* 0x004fe4000f8ec0ff */
[----:B------:R-:W-:-:S12]  /*15e0*/  ULEA UR8, UR9, UR8, 0x18 ;  /* 0x0000000809087291 */ /* 0x000fd8000f8ec0ff */
.L_x_93:
[----:B------:R-:W-:-:S06]  /*15f0*/  IMAD R2, R0, 0x8, R1 ;  /* 0x0000000800027824 */ /* 0x000fcc00078e0201 */
[----:B-1----:R-:W2:Y:S01]  /*1600*/  LDL.64 R2, [R2] ;  /* 0x0000000002027983 */ /* 0x002ea20000100a00 */
[----:B------:R-:W-:Y:S01]  /*1610*/  BSSY.RECONVERGENT B1, `(.L_x_90) ;  /* 0x000002d000017945 */ /* 0x000fe20003800200 */
[--C-:B--2---:R-:W-:Y:S02]  /*1620*/  SHF.R.U64 R10, R2, 0x9, R3.reuse ;  /* 0x00000009020a7819 */ /* 0x104fe40000001203 */
[--C-:B------:R-:W-:Y:S02]  /*1630*/  SHF.R.U32.HI R11, RZ, 0x9, R3.reuse ;  /* 0x00000009ff0b7819 */ /* 0x100fe40000011603 */
[----:B0-----:R-:W-:Y:S02]  /*1640*/  LOP3.LUT R5, R10, 0x3f, RZ, 0xc0, !PT ;  /* 0x0000003f0a057812 */ /* 0x001fe400078ec0ff */
[----:B-----5:R-:W-:Y:S02]  /*1650*/  SHF.R.U64 R15, R2, 0x3, R3 ;  /* 0x00000003020f7819 */ /* 0x020fe40000001203 */
[----:B------:R-:W-:-:S05]  /*1660*/  LEA R17, R5, UR8, 0x3 ;  /* 0x0000000805117c11 */ /* 0x000fca000f8e18ff */
[----:B------:R-:W0:Y:S02]  /*1670*/  LDS.64 R6, [R17] ;  /* 0x0000000011067984 */ /* 0x000e240000000a00 */
[----:B0-----:R-:W-:-:S04]  /*1680*/  ISETP.NE.U32.AND P0, PT, R6, R10, PT ;  /* 0x0000000a0600720c */ /* 0x001fc80003f05070 */
[----:B------:R-:W-:-:S13]  /*1690*/  ISETP.NE.AND.EX P0, PT, R7, R11, PT, P0 ;  /* 0x0000000b0700720c */ /* 0x000fda0003f05300 */
[----:B------:R-:W-:Y:S02]  /*16a0*/  @!P0 SHF.L.U32 R7, R5, 0x6, RZ ;  /* 0x0000000605078819 */ /* 0x000fe400000006ff */
[----:B------:R-:W-:-:S04]  /*16b0*/  @!P0 LOP3.LUT R6, R15, 0x3f, RZ, 0xc0, !PT ;  /* 0x0000003f0f068812 */ /* 0x000fc800078ec0ff */
[----:B------:R-:W-:-:S06]  /*16c0*/  @!P0 IADD3 R6, PT, PT, R7, UR4, R6 ;  /* 0x0000000407068c10 */ /* 0x000fcc000fffe006 */
[----:B------:R-:W0:Y:S02]  /*16d0*/  @!P0 LDS.U8 R6, [R6] ;  /* 0x0000000006068984 */ /* 0x000e240000000000 */
[----:B0-----:R-:W-:Y:S01]  /*16e0*/  @!P0 PRMT R12, R6, 0x7610, R12 ;  /* 0x00007610060c8816 */ /* 0x001fe2000000000c */
[----:B------:R-:W-:Y:S06]  /*16f0*/  @!P0 BRA `(.L_x_91) ;  /* 0x0000000000788947 */ /* 0x000fec0003800000 */
[----:B------:R-:W0:Y:S01]  /*1700*/  LDC.64 R6, c[0x0][0x388] ;  /* 0x0000e200ff067b82 */ /* 0x000e220000000a00 */
[----:B------:R-:W-:Y:S02]  /*1710*/  SHF.R.U32.HI R14, RZ, 0x3, R3 ;  /* 0x00000003ff0e7819 */ /* 0x000fe40000011603 */
[----:B0-----:R-:W-:-:S05]  /*1720*/  IADD3 R12, P0, PT, R15, R6, RZ ;  /* 0x000000060f0c7210 */ /* 0x001fca0007f1e0ff */
[----:B------:R-:W-:-:S05]  /*1730*/  IMAD.X R13, R14, 0x1, R7, P0 ;  /* 0x000000010e0d7824 */ /* 0x000fca00000e0607 */
[----:B------:R0:W5:Y:S01]  /*1740*/  LDG.E.U8.CONSTANT R12, desc[UR10][R12.64] ;  /* 0x0000000a0c0c7981 */ /* 0x000162000c1e9100 */
[----:B------:R-:W-:Y:S02]  /*1750*/  IMAD.MOV.U32 R8, RZ, RZ, -0x1 ;  /* 0xffffffffff087424 */ /* 0x000fe400078e00ff */
[----:B------:R-:W-:-:S06]  /*1760*/  IMAD.MOV.U32 R9, RZ, RZ, -0x1 ;  /* 0xffffffffff097424 */ /* 0x000fcc00078e00ff */
[----:B------:R-:W1:Y:S02]  /*1770*/  ATOMS.CAS.64 R8, [R17], R8, R10 ;  /* 0x000000081108738d */ /* 0x000e64000000040a */
[----:B-1----:R-:W-:-:S04]  /*1780*/  ISETP.NE.U32.AND P0, PT, R8, -0x1, PT ;  /* 0xffffffff0800780c */ /* 0x002fc80003f05070 */
[----:B------:R-:W-:-:S13]  /*1790*/  ISETP.NE.AND.EX P0, PT, R9, -0x1, PT, P0 ;  /* 0xffffffff0900780c */ /* 0x000fda0003f05300 */
[----:B0-----:R-:W-:Y:S05]  /*17a0*/  @P0 BRA `(.L_x_91) ;  /* 0x00000000004c0947 */ /* 0x001fea0003800000 */
[----:B------:R-:W-:Y:S02]  /*17b0*/  LOP3.LUT R11, R15, 0xffffffc0, RZ, 0xc0, !PT ;  /* 0xffffffc00f0b7812 */ /* 0x000fe400078ec0ff */
[----:B------:R-:W-:Y:S02]  /*17c0*/  LOP3.LUT R10, R14, 0x1fffffff, RZ, 0xc0, !PT ;  /* 0x1fffffff0e0a7812 */ /* 0x000fe400078ec0ff */
[----:B------:R-:W-:-:S04]  /*17d0*/  ISETP.GE.U32.AND P0, PT, R11, UR5, PT ;  /* 0x000000050b007c0c */ /* 0x000fc8000bf06070 */
[----:B------:R-:W-:-:S13]  /*17e0*/  ISETP.GE.U32.AND.EX P0, PT, R10, UR6, PT, P0 ;  /* 0x000000060a007c0c */ /* 0x000fda000bf06100 */
[----:B------:R-:W-:Y:S05]  /*17f0*/  @P0 BRA `(.L_x_91) ;  /* 0x0000000000380947 */ /* 0x000fea0003800000 */
[----:B------:R-:W-:Y:S01]  /*1800*/  HFMA2 R3, -RZ, RZ, 0, 0 ;  /* 0x00000000ff037431 */ /* 0x000fe200000001ff */
[----:B------:R-:W-:-:S07]  /*1810*/  LEA R14, R5, UR4, 0x6 ;  /* 0x00000004050e7c11 */ /* 0x000fce000f8e30ff */
.L_x_92:
[----:B0-----:R-:W-:-:S05]  /*1820*/  IADD3 R8, P0, PT, R11, R6, RZ ;  /* 0x000000060b087210 */ /* 0x001fca0007f1e0ff */
[----:B------:R-:W-:-:S05]  /*1830*/  IMAD.X R9, R10, 0x1, R7, P0 ;  /* 0x000000010a097824 */ /* 0x000fca00000e0607 */
[----:B------:R-:W2:Y:S01]  /*1840*/  LDG.E.U8.CONSTANT R8, desc[UR10][R8.64] ;  /* 0x0000000a08087981 */ /* 0x000ea2000c1e9100 */
[----:B------:R-:W-:Y:S01]  /*1850*/  IMAD.IADD R5, R14, 0x1, R3 ;  /* 0x000000010e057824 */ /* 0x000fe200078e0203 */
[----:B------:R-:W-:Y:S02]  /*1860*/  IADD3 R11, P0, PT, R11, 0x1, RZ ;  /* 0x000000010b0b7810 */ /* 0x000fe40007f1e0ff */
[C---:B------:R-:W-:Y:S02]  /*1870*/  ISETP.LT.U32.AND P1, PT, R3.reuse, 0x3f, PT ;  /* 0x0000003f0300780c */ /* 0x040fe40003f21070 */
[----:B------:R-:W-:Y:S01]  /*1880*/  IADD3 R3, PT, PT, R3, 0x1, RZ ;  /* 0x0000000103037810 */ /* 0x000fe20007ffe0ff */
[----:B------:R-:W-:Y:S01]  /*1890*/  IMAD.X R10, RZ, RZ, R10, P0 ;  /* 0x000000ffff0a7224 */ /* 0x000fe200000e060a */
[----:B------:R-:W-:-:S04]  /*18a0*/  ISETP.GE.U32.AND P0, PT, R11, UR5, PT ;  /* 0x000000050b007c0c */ /* 0x000fc8000bf06070 */
[----:B------:R-:W-:Y:S01]  /*18b0*/  ISETP.GE.U32.AND.EX P0, PT, R10, UR6, PT, P0 ;  /* 0x000000060a007c0c */ /* 0x000fe2000bf06100 */
[----:B--2---:R0:W-:-:S12]  /*18c0*/  STS.U8 [R5], R8 ;  /* 0x0000000805007388 */ /* 0x0041d80000000000 */
[----:B------:R-:W-:Y:S05]  /*18d0*/  @!P0 BRA P1, `(.L_x_92) ;  /* 0xfffffffc00d08947 */ /* 0x000fea000083ffff */
.L_x_91:
[----:B------:R-:W-:Y:S05]  /*18e0*/  BSYNC.RECONVERGENT B1 ;  /* 0x0000000000017941 */ /* 0x000fea0003800200 */
.L_x_90:
[----:B------:R-:W-:Y:S01]  /*18f0*/  LOP3.LUT R2, R2, 0x7, RZ, 0xc0, !PT ;  /* 0x0000000702027812 */ /* 0x000fe200078ec0ff */
[----:B------:R-:W1:Y:S01]  /*1900*/  LDCU UR7, c[0x0][0x3a8] ;  /* 0x00007500ff0777ac */ /* 0x000e620008000800 */
[----:B-----5:R-:W-:Y:S01]  /*1910*/  LOP3.LUT R12, R12, 0xff, RZ, 0xc0, !PT ;  /* 0x000000ff0c0c7812 */ /* 0x020fe200078ec0ff */
[----:B------:R-:W-:Y:S01]  /*1920*/  VIADD R0, R0, 0x1 ;  /* 0x0000000100007836 */ /* 0x000fe20000000000 */
[----:B------:R-:W-:-:S04]  /*1930*/  ISETP.GT.U32.AND P0, PT, R2, 0xffff, PT ;  /* 0x0000ffff0200780c */ /* 0x000fc80003f04070 */
[----:B------:R-:W-:-:S04]  /*1940*/  SEL R2, R2, 0xffff, !P0 ;  /* 0x0000ffff02027807 */ /* 0x000fc80004000000 */
[----:B------:R-:W-:-:S04]  /*1950*/  LOP3.LUT R3, R2, 0xffff, RZ, 0xc0, !PT ;  /* 0x0000ffff02037812 */ /* 0x000fc800078ec0ff */
[----:B------:R-:W-:Y:S02]  /*1960*/  SHF.R.U32.HI R12, RZ, R3, R12 ;  /* 0x00000003ff0c7219 */ /* 0x000fe4000001160c */
[----:B-1----:R-:W-:Y:S02]  /*1970*/  ISETP.GE.AND P0, PT, R0, UR7, PT ;  /* 0x0000000700007c0c */ /* 0x002fe4000bf06270 */
[----:B------:R-:W-:-:S04]  /*1980*/  LOP3.LUT R12, R12, 0x1, RZ, 0xc0, !PT ;  /* 0x000000010c0c7812 */ /* 0x000fc800078ec0ff */
[C---:B------:R-:W-:Y:S02]  /*1990*/  ISETP.EQ.U32.AND P1, PT, R12.reuse, 0x1, PT ;  /* 0x000000010c00780c */ /* 0x040fe40003f22070 */
[----:B------:R-:W-:-:S11]  /*19a0*/  PRMT R2, R12, 0x7610, R2 ;  /* 0x000076100c027816 */ /* 0x000fd60000000002 */
[----:B------:R-:W-:Y:S05]  /*19b0*/  @!P0 BRA P1, `(.L_x_93) ;  /* 0xfffffffc000c8947 */ /* 0x000fea000083ffff */
[----:B------:R-:W-:Y:S05]  /*19c0*/  BSYNC.RECONVERGENT B0 ;  /* 0x0000000000007941 */ /* 0x000fea0003800200 */
.L_x_64:
[----:B------:R-:W1:Y:S02]  /*19d0*/  LDCU.64 UR12, c[0x0][0x390] ;  /* 0x00007200ff0c77ac */ /* 0x000e640008000a00 */
[----:B-1----:R-:W-:-:S05]  /*19e0*/  IADD3 R4, P0, PT, R4, UR12, RZ ;  /* 0x0000000c04047c10 */ /* 0x002fca000ff1e0ff */
[----:B0-----:R-:W-:-:S05]  /*19f0*/  IMAD.X R5, RZ, RZ, UR13, P0 ;  /* 0x0000000dff057e24 */ /* 0x001fca00080e06ff */
[----:B------:R-:W-:Y:S01]  /*1a00*/  STG.E.U8 desc[UR10][R4.64], R2 ;  /* 0x0000000204007986 */ /* 0x000fe2000c10110a */
[----:B------:R-:W-:Y:S05]  /*1a10*/  EXIT ;  /* 0x000000000000794d */ /* 0x000fea0003800000 */
        .weak           $__internal_2_$__cuda_sm20_rem_u64
        .type           $__internal_2_$__cuda_sm20_rem_u64,@function
        .size           $__internal_2_$__cuda_sm20_rem_u64,(.L_x_125 - $__internal_2_$__cuda_sm20_rem_u64)
$__internal_2_$__cuda_sm20_rem_u64:
[----:B------:R-:W-:Y:S01]  /*1a20*/  UMOV UR4, UR6 ;  /* 0x0000000600047c82 */ /* 0x000fe20008000000 */
[----:B------:R-:W-:Y:S02]  /*1a30*/  UMOV UR5, UR7 ;  /* 0x0000000700057c82 */ /* 0x000fe40008000000 */
        /* <DEDUP_REMOVED lines=9> */
[----:B------:R-:W-:-:S03]  /*1ad0*/  IMAD.HI.U32 R22, R20, R16, RZ ;  /* 0x0000001014167227 */ /* 0x000fc600078e00ff */
[----:B------:R-:W-:-:S05]  /*1ae0*/  IADD3.X R17, PT, PT, RZ, ~R11, RZ, P0, !PT ;  /* 0x8000000bff117210 */ /* 0x000fca00007fe4ff */
        /* <DEDUP_REMOVED lines=18> */
[----:B------:R-:W-:Y:S01]  /*1c10*/  IMAD.MOV.U32 R23, RZ, RZ, RZ ;  /* 0x000000ffff177224 */ /* 0x000fe200078e00ff */
[----:B------:R-:W-:Y:S01]  /*1c20*/  IADD3.X R20, PT, PT, R20, R11, RZ, P0, !PT ;  /* 0x0000000b14147210 */ /* 0x000fe200007fe4ff */
        /* <DEDUP_REMOVED lines=26> */
[----:B------:R-:W-:Y:S01]  /*1dd0*/  SEL R11, R11, R10, P0 ;  /* 0x0000000a0b0b7207 */ /* 0x000fe20000000000 */
[----:B------:R-:W-:Y:S01]  /*1de0*/  IMAD.MOV.U32 R10, RZ, RZ, R6 ;  /* 0x000000ffff0a7224 */ /* 0x000fe200078e0006 */
[----:B------:R-:W-:Y:S02]  /*1df0*/  SEL R16, R17, R20, P0 ;  /* 0x0000001411107207 */ /* 0x000fe40000000000 */
[----:B------:R-:W-:Y:S01]  /*1e00*/  SEL R17, R11, 0xffffffff, P1 ;  /* 0xffffffff0b117807 */ /* 0x000fe20000800000 */
[----:B------:R-:W-:Y:S01]  /*1e10*/  IMAD.MOV.U32 R11, RZ, RZ, 0x0 ;  /* 0x00000000ff0b7424 */ /* 0x000fe200078e00ff */
[----:B------:R-:W-:-:S03]  /*1e20*/  SEL R16, R16, 0xffffffff, P1 ;  /* 0xffffffff10107807 */ /* 0x000fc60000800000 */
[----:B------:R-:W-:Y:S05]  /*1e30*/  RET.REL.NODEC R10 `(_ZN8collider3gpu34bloom_check_batch_optimized_kernelEPKhS2_Phmmi) ;  /* 0xffffffe00a707950 */ /* 0x000fea0003c3ffff */
.L_x_94:
        /* <DEDUP_REMOVED lines=12> */
.L_x_125:


//--------------------- .text._ZN8collider3gpu24bloom_check_batch_kernelEPKhS2_Phmmi --------------------------
	.section	.text._ZN8collider3gpu24bloom_check_batch_kernelEPKhS2_Phmmi,"ax",@progbits
	.align	128
        .global         _ZN8collider3gpu24bloom_check_batch_kernelEPKhS2_Phmmi
        .type           _ZN8collider3gpu24bloom_check_batch_kernelEPKhS2_Phmmi,@function
        .size           _ZN8collider3gpu24bloom_check_batch_kernelEPKhS2_Phmmi,(.L_x_126 - _ZN8collider3gpu24bloom_check_batch_kernelEPKhS2_Phmmi)
        .other          _ZN8collider3gpu24bloom_check_batch_kernelEPKhS2_Phmmi,@"STO_CUDA_ENTRY STV_DEFAULT"
_ZN8collider3gpu24bloom_check_batch_kernelEPKhS2_Phmmi:
.text._ZN8collider3gpu24bloom_check_batch_kernelEPKhS2_Phmmi:
        /* <DEDUP_REMOVED lines=10> */
[----:B------:R-:W0:Y:S01]  /*00a0*/  LDCU UR5, c[0x0][0x3a8] ;  /* 0x00007500ff0577ac */ /* 0x000e220008000800 */
[----:B------:R-:W1:Y:S01]  /*00b0*/  LDC.64 R4, c[0x0][0x380] ;  /* 0x0000e000ff047b82 */ /* 0x000e620000000a00 */
[----:B------:R-:W-:Y:S01]  /*00c0*/  UMOV UR4, URZ ;  /* 0x000000ff00047c82 */ /* 0x000fe20008000000 */
[----:B------:R-:W2:Y:S01]  /*00d0*/  LDCU.64 UR10, c[0x0][0x358] ;  /* 0x00006b00ff0a77ac */ /* 0x000ea20008000a00 */
[----:B0-----:R-:W-:Y:S01]  /*00e0*/  UISETP.GE.AND UP0, UPT, UR5, 0x1, UPT ;  /* 0x000000010500788c */ /* 0x001fe2000bf06270 */
[----:B-1----:R-:W-:-:S04]  /*00f0*/  IMAD.WIDE.U32 R4, R2, 0x14, R4 ;  /* 0x0000001402047825 */ /* 0x002fc800078e0004 */
[----:B------:R-:W-:-:S04]  /*0100*/  VIADD R5, R5, UR4 ;  /* 0x0000000405057c36 */ /* 0x000fc80008000000 */
[----:B--2---:R-:W-:Y:S05]  /*0110*/  BRA.U !UP0, `(.L_x_95) ;  /* 0x00000011080c7547 */ /* 0x004fea000b800000 */
[----:B------:R-:W2:Y:S04]  /*0120*/  LDG.E.64.CONSTANT R12, desc[UR10][R4.64+0x8] ;  /* 0x0000080a040c7981 */ /* 0x000ea8000c1e9b00 */
[----:B------:R0:W5:Y:S01]  /*0130*/  LDG.E.64.CONSTANT R14, desc[UR10][R4.64] ;  /* 0x0000000a040e7981 */ /* 0x000162000c1e9b00 */
[----:B------:R-:W-:Y:S01]  /*0140*/  UISETP.GE.U32.AND UP0, UPT, UR5, 0x4, UPT ;  /* 0x000000040500788c */ /* 0x000fe2000bf06070 */
[----:B------:R-:W-:Y:S01]  /*0150*/  HFMA2 R0, -RZ, RZ, 0, 0 ;  /* 0x00000000ff007431 */ /* 0x000fe200000001ff */
[----:B------:R-:W1:Y:S01]  /*0160*/  LDCU.64 UR6, c[0x0][0x3a0] ;  /* 0x00007400ff0677ac */ /* 0x000e620008000a00 */
[----:B------:R-:W-:Y:S01]  /*0170*/  ULOP3.LUT UR8, UR5, 0x3, URZ, 0xc0, !UPT ;  /* 0x0000000305087892 */ /* 0x000fe2000f8ec0ff */
[----:B--2---:R-:W-:-:S05]  /*0180*/  LOP3.LUT R3, R12, 0x1, RZ, 0xfc, !PT ;  /* 0x000000010c037812 */ /* 0x004fca00078efcff */
[----:B01----:R-:W-:Y:S06]  /*0190*/  BRA.U !UP0, `(.L_x_96) ;  /* 0x0000000908247547 */ /* 0x003fec000b800000 */
[----:B------:R-:W-:Y:S01]  /*01a0*/  ULOP3.LUT UR4, UR5, 0x7ffffffc, URZ, 0xc0, !UPT ;  /* 0x7ffffffc05047892 */ /* 0x000fe2000f8ec0ff */
[----:B------:R-:W-:Y:S01]  /*01b0*/  VIADD R4, R1, 0x10 ;  /* 0x0000001001047836 */ /* 0x000fe20000000000 */
[----:B-----5:R-:W-:Y:S01]  /*01c0*/  MOV R7, R15 ;  /* 0x0000000f00077202 */ /* 0x020fe20000000f00 */
[----:B------:R-:W-:Y:S01]  /*01d0*/  IMAD.MOV.U32 R6, RZ, RZ, R14 ;  /* 0x000000ffff067224 */ /* 0x000fe200078e000e */
[----:B------:R-:W0:Y:S02]  /*01e0*/  LDCU UR12, c[0x0][0x3a4] ;  /* 0x00007480ff0c77ac */ /* 0x000e240008000800 */
[----:B------:R-:W-:Y:S01]  /*01f0*/  IMAD.U32 R0, RZ, RZ, UR4 ;  /* 0x00000004ff007e24 */ /* 0x000fe2000f8e00ff */
[----:B------:R-:W1:Y:S01]  /*0200*/  LDCU UR13, c[0x0][0x3a0] ;  /* 0x00007400ff0d77ac */ /* 0x000e620008000800 */
[----:B------:R-:W-:-:S12]  /*0210*/  UIADD3 UR9, UPT, UPT, -UR4, URZ, URZ ;  /* 0x000000ff04097290 */ /* 0x000fd8000fffe1ff */
.L_x_109:
[----:B0-----:R-:W-:Y:S01]  /*0220*/  LOP3.LUT R5, R7, UR12, RZ, 0xfc, !PT ;  /* 0x0000000c07057c12 */ /* 0x001fe2000f8efcff */
[----:B------:R-:W-:Y:S01]  /*0230*/  UIADD3 UR9, UPT, UPT, UR9, 0x4, URZ ;  /* 0x0000000409097890 */ /* 0x000fe2000fffe0ff */
[----:B------:R-:W-:Y:S02]  /*0240*/  BSSY.RECONVERGENT B0, `(.L_x_97) ;  /* 0x000001e000007945 */ /* 0x000fe40003800200 */
[----:B------:R-:W-:Y:S01]  /*0250*/  ISETP.NE.U32.AND P0, PT, R5, RZ, PT ;  /* 0x000000ff0500720c */ /* 0x000fe20003f05070 */
[----:B------:R-:W-:-:S12]  /*0260*/  UISETP.NE.AND UP0, UPT, UR9, URZ, UPT ;  /* 0x000000ff0900728c */ /* 0x000fd8000bf05270 */
[----:B------:R-:W-:Y:S05]  /*0270*/  @P0 BRA `(.L_x_98) ;  /* 0x0000000000500947 */ /* 0x000fea0003800000 */
[----:B-1----:R-:W0:Y:S01]  /*0280*/  I2F.U32.RP R5, UR13 ;  /* 0x0000000d00057d06 */ /* 0x002e220008209000 */
        /* <DEDUP_REMOVED lines=10> */
[----:B------:R-:W-:Y:S01]  /*0330*/  IMAD R10, R9, UR13, R6 ;  /* 0x0000000d090a7c24 */ /* 0x000fe2000f8e0206 */
[----:B------:R-:W-:-:S04]  /*0340*/  MOV R9, RZ ;  /* 0x000000ff00097202 */ /* 0x000fc80000000f00 */
[----:B------:R-:W-:-:S13]  /*0350*/  ISETP.GE.U32.AND P0, PT, R10, UR13, PT ;  /* 0x0000000d0a007c0c */ /* 0x000fda000bf06070 */
[----:B------:R-:W-:-:S04]  /*0360*/  @P0 IADD3 R10, PT, PT, R10, -UR13, RZ ;  /* 0x8000000d0a0a0c10 */ /* 0x000fc8000fffe0ff */
[----:B------:R-:W-:-:S13]  /*0370*/  ISETP.GE.U32.AND P0, PT, R10, UR13, PT ;  /* 0x0000000d0a007c0c */ /* 0x000fda000bf06070 */
[----:B------:R-:W-:Y:S01]  /*0380*/  @P0 VIADD R10, R10, -UR13 ;  /* 0x8000000d0a0a0c36 */ /* 0x000fe20008000000 */
[----:B------:R-:W-:-:S05]  /*0390*/  @!P1 LOP3.LUT R10, RZ, UR13, RZ, 0x33, !PT ;  /* 0x0000000dff0a9c12 */ /* 0x000fca000f8e33ff */
[----:B------:R-:W-:Y:S01]  /*03a0*/  IMAD.MOV.U32 R8, RZ, RZ, R10 ;  /* 0x000000ffff087224 */ /* 0x000fe200078e000a */
[----:B------:R-:W-:Y:S06]  /*03b0*/  BRA `(.L_x_99) ;  /* 0x0000000000187947 */ /* 0x000fec0003800000 */
.L_x_98:
[----:B------:R-:W-:Y:S01]  /*03c0*/  IMAD.MOV.U32 R10, RZ, RZ, R6 ;  /* 0x000000ffff0a7224 */ /* 0x000fe200078e0006 */
[----:B------:R-:W-:Y:S01]  /*03d0*/  MOV R20, 0x400 ;  /* 0x0000040000147802 */ /* 0x000fe20000000f00 */
[----:B------:R-:W-:-:S07]  /*03e0*/  IMAD.MOV.U32 R5, RZ, RZ, R7 ;  /* 0x000000ffff057224 */ /* 0x000fce00078e0007 */
[----:B-1----:R-:W-:Y:S05]  /*03f0*/  CALL.REL.NOINC `($__internal_3_$__cuda_sm20_rem_u64) ;  /* 0x0000000c00c47944 */ /* 0x002fea0003c00000 */
[----:B------:R-:W-:Y:S01]  /*0400*/  MOV R8, R10 ;  /* 0x0000000a00087202 */ /* 0x000fe20000000f00 */
[----:B------:R-:W-:-:S07]  /*0410*/  IMAD.MOV.U32 R9, RZ, RZ, R11 ;  /* 0x000000ffff097224 */ /* 0x000fce00078e000b */
.L_x_99:
[----:B------:R-:W-:Y:S05]  /*0420*/  BSYNC.RECONVERGENT B0 ;  /* 0x0000000000007941 */ /* 0x000fea0003800200 */
.L_x_97:
        /* <DEDUP_REMOVED lines=25> */
.L_x_101:
[----:B------:R-:W-:Y:S01]  /*05c0*/  IMAD.MOV.U32 R10, RZ, RZ, R16 ;  /* 0x000000ffff0a7224 */ /* 0x000fe200078e0010 */
[----:B------:R-:W-:-:S07]  /*05d0*/  MOV R20, 0x5f0 ;  /* 0x000005f000147802 */ /* 0x000fce0000000f00 */
[----:B------:R-:W-:Y:S05]  /*05e0*/  CALL.REL.NOINC `($__internal_3_$__cuda_sm20_rem_u64) ;  /* 0x0000000c00487944 */ /* 0x000fea0003c00000 */
.L_x_102:
[----:B------:R-:W-:Y:S05]  /*05f0*/  BSYNC.RECONVERGENT B0 ;  /* 0x0000000000007941 */ /* 0x000fea0003800200 */
.L_x_100:
        /* <DEDUP_REMOVED lines=26> */
.L_x_104:
[----:B------:R-:W-:Y:S01]  /*07a0*/  MOV R10, R16 ;  /* 0x00000010000a7202 */ /* 0x000fe20000000f00 */
[----:B------:R-:W-:Y:S01]  /*07b0*/  IMAD.MOV.U32 R5, RZ, RZ, R17 ;  /* 0x000000ffff057224 */ /* 0x000fe200078e0011 */
[----:B------:R-:W-:-:S07]  /*07c0*/  MOV R20, 0x7e0 ;  /* 0x000007e000147802 */ /* 0x000fce0000000f00 */
[----:B------:R-:W-:Y:S05]  /*07d0*/  CALL.REL.NOINC `($__internal_3_$__cuda_sm20_rem_u64) ;  /* 0x0000000800cc7944 */ /* 0x000fea0003c00000 */
[----:B------:R-:W-:Y:S01]  /*07e0*/  IMAD.MOV.U32 R8, RZ, RZ, R10 ;  /* 0x000000ffff087224 */ /* 0x000fe200078e000a */
[----:B------:R-:W-:-:S07]  /*07f0*/  MOV R9, R11 ;  /* 0x0000000b00097202 */ /* 0x000fce0000000f00 */
.L_x_105:
[----:B------:R-:W-:Y:S05]  /*0800*/  BSYNC.RECONVERGENT B0 ;  /* 0x0000000000007941 */ /* 0x000fea0003800200 */
.L_x_103:
        /* <DEDUP_REMOVED lines=8> */
[----:B------:R-:W-:-:S07]  /*0890*/  ISETP.NE.U32.AND P1, PT, RZ, UR13, PT ;  /* 0x0000000dff007c0c */ /* 0x000fce000bf25070 */
[----:B0-----:R-:W0:Y:S02]  /*08a0*/  MUFU.RCP R11, R11 ;  /* 0x0000000b000b7308 */ /* 0x001e240000001000 */
[----:B0-----:R-:W-:Y:S02]  /*08b0*/  VIADD R16, R11, 0xffffffe ;  /* 0x0ffffffe0b107836 */ /* 0x001fe40000000000 */
[----:B------:R-:W-:-:S04]  /*08c0*/  IMAD.MOV.U32 R11, RZ, RZ, RZ ;  /* 0x000000ffff0b7224 */ /* 0x000fc800078e00ff */
        /* <DEDUP_REMOVED lines=14> */
.L_x_107:
[----:B------:R-:W-:-:S07]  /*09b0*/  MOV R20, 0x9d0 ;  /* 0x000009d000147802 */ /* 0x000fce0000000f00 */
[----:B------:R-:W-:Y:S05]  /*09c0*/  CALL.REL.NOINC `($__internal_3_$__cuda_sm20_rem_u64) ;  /* 0x0000000800507944 */ /* 0x000fea0003c00000 */
.L_x_108:
[----:B------:R-:W-:Y:S05]  /*09d0*/  BSYNC.RECONVERGENT B0 ;  /* 0x0000000000007941 */ /* 0x000fea0003800200 */
.L_x_106:
[C---:B------:R-:W-:Y:S01]  /*09e0*/  LEA R6, P0, R3.reuse, R6, 0x2 ;  /* 0x0000000603067211 */ /* 0x040fe200078010ff */
[----:B------:R0:W-:Y:S03]  /*09f0*/  STL.128 [R4], R8 ;  /* 0x0000000804007387 */ /* 0x0001e60000100c00 */
[----:B------:R-:W-:Y:S02]  /*0a00*/  LEA.HI.X R7, R3, R7, R13, 0x2, P0 ;  /* 0x0000000703077211 */ /* 0x000fe400000f140d */
[----:B0-----:R-:W-:Y:S01]  /*0a10*/  IADD3 R4, PT, PT, R4, 0x20, RZ ;  /* 0x0000002004047810 */ /* 0x001fe20007ffe0ff */
[----:B------:R-:W-:Y:S06]  /*0a20*/  BRA.U UP0, `(.L_x_109) ;  /* 0xfffffff500fc7547 */ /* 0x000fec000b83ffff */
.L_x_96:
        /* <DEDUP_REMOVED lines=19> */
[----:B0-----:R-:W-:-:S05]  /*0b60*/  IADD3 R17, PT, PT, RZ, -R9, RZ ;  /* 0x80000009ff117210 */ /* 0x001fca0007ffe0ff */
[----:B------:R-:W-:-:S04]  /*0b70*/  IMAD R17, R17, UR4, RZ ;  /* 0x0000000411117c24 */ /* 0x000fc8000f8e02ff */
[----:B------:R-:W-:-:S06]  /*0b80*/  IMAD.HI.U32 R17, R9, R17, R8 ;  /* 0x0000001109117227 */ /* 0x000fcc00078e0008 */
[----:B------:R-:W-:-:S04]  /*0b90*/  IMAD.HI.U32 R4, R17, R6, RZ ;  /* 0x0000000611047227 */ /* 0x000fc800078e00ff */
[----:B------:R-:W-:-:S04]  /*0ba0*/  IMAD.MOV R9, RZ, RZ, -R4 ;  /* 0x000000ffff097224 */ /* 0x000fc800078e0a04 */
[----:B------:R-:W-:Y:S02]  /*0bb0*/  IMAD R8, R9, UR4, R6 ;  /* 0x0000000409087c24 */ /* 0x000fe4000f8e0206 */
[----:B------:R-:W-:-:S03]  /*0bc0*/  IMAD.MOV.U32 R9, RZ, RZ, RZ ;  /* 0x000000ffff097224 */ /* 0x000fc600078e00ff */
[----:B------:R-:W-:-:S13]  /*0bd0*/  ISETP.GE.U32.AND P0, PT, R8, UR4, PT ;  /* 0x0000000408007c0c */ /* 0x000fda000bf06070 */
[----:B------:R-:W-:-:S04]  /*0be0*/  @P0 IADD3 R8, PT, PT, R8, -UR4, RZ ;  /* 0x8000000408080c10 */ /* 0x000fc8000fffe0ff */
[----:B------:R-:W-:-:S13]  /*0bf0*/  ISETP.GE.U32.AND P0, PT, R8, UR4, PT ;  /* 0x0000000408007c0c */ /* 0x000fda000bf06070 */
[----:B------:R-:W-:Y:S01]  /*0c00*/  @P0 VIADD R8, R8, -UR4 ;  /* 0x8000000408080c36 */ /* 0x000fe20008000000 */
[----:B------:R-:W-:Y:S01]  /*0c10*/  @!P1 LOP3.LUT R8, RZ, UR4, RZ, 0x33, !PT ;  /* 0x00000004ff089c12 */ /* 0x000fe2000f8e33ff */
[----:B------:R-:W-:Y:S06]  /*0c20*/  BRA `(.L_x_113) ;  /* 0x0000000000147947 */ /* 0x000fec0003800000 */
.L_x_112:
[----:B------:R-:W-:Y:S02]  /*0c30*/  MOV R10, R6 ;  /* 0x00000006000a7202 */ /* 0x000fe40000000f00 */
[----:B------:R-:W-:-:S07]  /*0c40*/  MOV R20, 0xc60 ;  /* 0x00000c6000147802 */ /* 0x000fce0000000f00 */
[----:B------:R-:W-:Y:S05]  /*0c50*/  CALL.REL.NOINC `($__internal_3_$__cuda_sm20_rem_u64) ;  /* 0x0000000400ac7944 */ /* 0x000fea0003c00000 */
[----:B------:R-:W-:Y:S02]  /*0c60*/  IMAD.MOV.U32 R8, RZ, RZ, R10 ;  /* 0x000000ffff087224 */ /* 0x000fe400078e000a */
[----:B------:R-:W-:-:S07]  /*0c70*/  IMAD.MOV.U32 R9, RZ, RZ, R11 ;  /* 0x000000ffff097224 */ /* 0x000fce00078e000b */
.L_x_113:
[----:B------:R-:W-:Y:S05]  /*0c80*/  BSYNC.RECONVERGENT B0 ;  /* 0x0000000000007941 */ /* 0x000fea0003800200 */
.L_x_111:
[----:B------:R-:W0:Y:S01]  /*0c90*/  LDCU UR4, c[0x0][0x3a4] ;  /* 0x00007480ff0477ac */ /* 0x000e220008000800 */
[----:B------:R-:W-:Y:S01]  /*0ca0*/  IADD3 R10, P0, PT, R3, R6, RZ ;  /* 0x00000006030a7210 */ /* 0x000fe20007f1e0ff */
[----:B------:R-:W-:Y:S01]  /*0cb0*/  BSSY.RECONVERGENT B0, `(.L_x_114) ;  /* 0x0000020000007945 */ /* 0x000fe20003800200 */
[----:B------:R-:W-:-:S03]  /*0cc0*/  LEA R4, R0, R1, 0x3 ;  /* 0x0000000100047211 */ /* 0x000fc600078e18ff */
[----:B------:R-:W-:Y:S02]  /*0cd0*/  IMAD.X R6, R13, 0x1, R5, P0 ;  /* 0x000000010d067824 */ /* 0x000fe400000e0605 */
[----:B------:R1:W-:Y:S03]  /*0ce0*/  STL.64 [R4], R8 ;  /* 0x0000000804007387 */ /* 0x0003e60000100a00 */
        /* <DEDUP_REMOVED lines=23> */
.L_x_115:
[----:B------:R-:W-:Y:S02]  /*0e60*/  MOV R5, R6 ;  /* 0x0000000600057202 */ /* 0x000fe40000000f00 */
[----:B------:R-:W-:-:S07]  /*0e70*/  MOV R20, 0xe90 ;  /* 0x00000e9000147802 */ /* 0x000fce0000000f00 */
[----:B------:R-:W-:Y:S05]  /*0e80*/  CALL.REL.NOINC `($__internal_3_$__cuda_sm20_rem_u64) ;  /* 0x0000000400207944 */ /* 0x000fea0003c00000 */
[----:B------:R-:W-:Y:S02]  /*0e90*/  IMAD.MOV.U32 R6, RZ, RZ, R10 ;  /* 0x000000ffff067224 */ /* 0x000fe400078e000a */
[----:B------:R-:W-:-:S07]  /*0ea0*/  IMAD.MOV.U32 R7, RZ, RZ, R11 ;  /* 0x000000ffff077224 */ /* 0x000fce00078e000b */
.L_x_116:
[----:B------:R-:W-:Y:S05]  /*0eb0*/  BSYNC.RECONVERGENT B0 ;  /* 0x0000000000007941 */ /* 0x000fea0003800200 */
.L_x_114:
[----:B------:R0:W-:Y:S01]  /*0ec0*/  STL.64 [R4+0x8], R6 ;  /* 0x0000080604007387 */ /* 0x0001e20000100a00 */
[----:B------:R-:W-:-:S07]  /*0ed0*/  IADD3 R0, PT, PT, R0, 0x2, RZ ;  /* 0x0000000200007810 */ /* 0x000fce0007ffe0ff */
.L_x_110:
        /* <DEDUP_REMOVED lines=12> */
[----:B------:R-:W1:Y:S01]  /*0fa0*/  LDCU UR4, c[0x0][0x3a0] ;  /* 0x00007400ff0477ac */ /* 0x000e620008000800 */
[----:B0-----:R-:W-:Y:S01]  /*0fb0*/  IMAD.MOV.U32 R4, RZ, RZ, RZ ;  /* 0x000000ffff047224 */ /* 0x001fe200078e00ff */
[----:B-1----:R-:W0:Y:S01]  /*0fc0*/  I2F.U32.RP R6, UR4 ;  /* 0x0000000400067d06 */ /* 0x002e220008209000 */
        /* <DEDUP_REMOVED lines=17> */
.L_x_118:
[----:B------:R-:W-:-:S07]  /*10e0*/  MOV R20, 0x1100 ;  /* 0x0000110000147802 */ /* 0x000fce0000000f00 */
[----:B0-----:R-:W-:Y:S05]  /*10f0*/  CALL.REL.NOINC `($__internal_3_$__cuda_sm20_rem_u64) ;  /* 0x0000000000847944 */ /* 0x001fea0003c00000 */
[----:B------:R-:W-:Y:S01]  /*1100*/  MOV R4, R10 ;  /* 0x0000000a00047202 */ /* 0x000fe20000000f00 */
[----:B------:R-:W-:-:S07]  /*1110*/  IMAD.MOV.U32 R5, RZ, RZ, R11 ;  /* 0x000000ffff057224 */ /* 0x000fce00078e000b */
.L_x_119:
[----:B------:R-:W-:Y:S05]  /*1120*/  BSYNC.RECONVERGENT B0 ;  /* 0x0000000000007941 */ /* 0x000fea0003800200 */
.L_x_117:
[----:B------:R-:W-:-:S05]  /*1130*/  IMAD.U32 R3, R0, 0x8, R1 ;  /* 0x0000000800037824 */ /* 0x000fca00078e0001 */
[----:B------:R1:W-:Y:S02]  /*1140*/  STL.64 [R3], R4 ;  /* 0x0000000403007387 */ /* 0x0003e40000100a00 */
.L_x_95:
[----:B------:R-:W2:Y:S01]  /*1150*/  LDCU UR8, c[0x0][0x3a8] ;  /* 0x00007500ff0877ac */ /* 0x000ea20008000800 */
[----:B------:R-:W-:Y:S01]  /*1160*/  PLOP3.LUT P0, PT, PT, PT, PT, 0x80, 0x8 ;  /* 0x000000000008781c */ /* 0x000fe20003f0f070 */
[----:B--2---:R-:W-:-:S09]  /*1170*/  UISETP.GE.AND UP0, UPT, UR8, 0x1, UPT ;  /* 0x000000010800788c */ /* 0x004fd2000bf06270 */
[----:B------:R-:W-:Y:S05]  /*1180*/  BRA.U !UP0, `(.L_x_120) ;  /* 0x0000000108487547 */ /* 0x000fea000b800000 */
[----:B------:R-:W-:Y:S01]  /*1190*/  HFMA2 R0, -RZ, RZ, 0, 0 ;  /* 0x00000000ff007431 */ /* 0x000fe200000001ff */
[----:B------:R-:W-:Y:S01]  /*11a0*/  BSSY.RECONVERGENT B0, `(.L_x_120) ;  /* 0x0000010000007945 */ /* 0x000fe20003800200 */
[----:B------:R-:W2:Y:S05]  /*11b0*/  LDCU.64 UR4, c[0x0][0x388] ;  /* 0x00007100ff0477ac */ /* 0x000eaa0008000a00 */
.L_x_121:
[----:B01----:R-:W-:-:S06]  /*11c0*/  IMAD R4, R0, 0x8, R1 ;  /* 0x0000000800047824 */ /* 0x003fcc00078e0201 */
[----:B------:R-:W3:Y:S02]  /*11d0*/  LDL.64 R4, [R4] ;  /* 0x0000000004047983 */ /* 0x000ee40000100a00 */
[----:B---3--:R-:W-:-:S04]  /*11e0*/  SHF.R.U64 R6, R4, 0x3, R5 ;  /* 0x0000000304067819 */ /* 0x008fc80000001205 */
[----:B--2---:R-:W-:-:S04]  /*11f0*/  IADD3 R6, P0, PT, R6, UR4, RZ ;  /* 0x0000000406067c10 */ /* 0x004fc8000ff1e0ff */
        /* <DEDUP_REMOVED lines=10> */
[----:B------:R-:W-:Y:S05]  /*12a0*/  BSYNC.RECONVERGENT B0 ;  /* 0x0000000000007941 */ /* 0x000fea0003800200 */
.L_x_120:
[----:B------:R-:W2:Y:S01]  /*12b0*/  LDCU.64 UR6, c[0x0][0x390] ;  /* 0x00007200ff0677ac */ /* 0x000ea20008000a00 */
[----:B-1----:R-:W-:Y:S02]  /*12c0*/  SEL R5, RZ, 0x1, !P0 ;  /* 0x00000001ff057807 */ /* 0x002fe40004000000 */
[----:B--2---:R-:W-:-:S04]  /*12d0*/  IADD3 R2, P1, PT, R2, UR6, RZ ;  /* 0x0000000602027c10 */ /* 0x004fc8000ff3e0ff */
[----:B------:R-:W-:-:S05]  /*12e0*/  IADD3.X R3, PT, PT, RZ, UR7, RZ, P1, !PT ;  /* 0x00000007ff037c10 */ /* 0x000fca0008ffe4ff */
[----:B------:R-:W-:Y:S01]  /*12f0*/  STG.E.U8 desc[UR10][R2.64], R5 ;  /* 0x0000000502007986 */ /* 0x000fe2000c10110a */
[----:B------:R-:W-:Y:S05]  /*1300*/  EXIT ;  /* 0x000000000000794d */ /* 0x000fea0003800000 */
        .weak           $__internal_3_$__cuda_sm20_rem_u64
        .type           $__internal_3_$__cuda_sm20_rem_u64,@function
        .size           $__internal_3_$__cuda_sm20_rem_u64,(.L_x_126 - $__internal_3_$__cuda_sm20_rem_u64)
$__internal_3_$__cuda_sm20_rem_u64:
        /* <DEDUP_REMOVED lines=8> */
[----:B------:R-:W-:Y:S02]  /*1390*/  IADD3 R21, P0, PT, RZ, -R18, RZ ;  /* 0x80000012ff157210 */ /* 0x000fe40007f1e0ff */
[----:B------:R-:W-:Y:S01]  /*13a0*/  MOV R19, R16 ;  /* 0x0000001000137202 */ /* 0x000fe20000000f00 */
        /* <DEDUP_REMOVED lines=32> */
[----:B------:R-:W-:-:S03]  /*15b0*/  IMAD.WIDE.U32 R16, R19, UR6, RZ ;  /* 0x0000000613107c25 */ /* 0x000fc6000f8e00ff */
[----:B------:R-:W-:Y:S01]  /*15c0*/  IADD3.X R11, PT, PT, RZ, R11, RZ, P1, !PT ;  /* 0x0000000bff0b7210 */ /* 0x000fe20000ffe4ff */
[----:B------:R-:W-:Y:S01]  /*15d0*/  IMAD R18, R19, UR7, R17 ;  /* 0x0000000713127c24 */ /* 0x000fe2000f8e0211 */
[----:B------:R-:W-:-:S03]  /*15e0*/  IADD3 R10, P1, PT, -R16, R10, RZ ;  /* 0x0000000a100a7210 */ /* 0x000fc60007f3e1ff */
[----:B------:R-:W-:Y:S01]  /*15f0*/  IMAD R18, R11, UR6, R18 ;  /* 0x000000060b127c24 */ /* 0x000fe2000f8e0212 */
[----:B------:R-:W-:-:S03]  /*1600*/  ISETP.GE.U32.AND P0, PT, R10, UR6, PT ;  /* 0x000000060a007c0c */ /* 0x000fc6000bf06070 */
        /* <DEDUP_REMOVED lines=16> */
[----:B------:R-:W-:Y:S06]  /*1710*/  RET.REL.NODEC R20 `(_ZN8collider3gpu24bloom_check_batch_kernelEPKhS2_Phmmi) ;  /* 0xffffffe814387950 */ /* 0x000fec0003c3ffff */
.L_x_122:
        /* <DEDUP_REMOVED lines=14> */
.L_x_126:


//--------------------- .nv.shared.reserved.0     --------------------------
	.section	.nv.shared.reserved.0,"aw",@nobits
	.weak		__nv_reservedSMEM_offset_0_alias
	.size		__nv_reservedSMEM_offset_0_alias, 0, 64
	.other		__nv_reservedSMEM_offset_0_alias,@"STO_CUDA_RESERVED_SHARED STV_DEFAULT"
__nv_reservedSMEM_offset_0_alias:
	.zero		0
	.zero		64


//--------------------- .nv.shared._ZN8collider3gpu34bloom_check_batch_optimized_kernelEPKhS2_Phmmi --------------------------
	.section	.nv.shared._ZN8collider3gpu34bloom_check_batch_optimized_kernelEPKhS2_Phmmi,"aw",@nobits
	.sectionflags	@""
	.align	8
.nv.shared._ZN8collider3gpu34bloom_check_batch_optimized_kernelEPKhS2_Phmmi:
	.zero		5632


//--------------------- .nv.constant0._ZN8collider3gpu24hash160_and_bloom_kernelEPKhS2_Phmmi --------------------------
	.section	.nv.constant0._ZN8collider3gpu24hash160_and_bloom_kernelEPKhS2_Phmmi,"a",@progbits
	.sectionflags	@""
	.align	4
.nv.constant0._ZN8collider3gpu24hash160_and_bloom_kernelEPKhS2_Phmmi:
	.zero		940


//--------------------- .nv.constant0._ZN8collider3gpu19bloom_insert_kernelEPKhPhmmi --------------------------
	.section	.nv.constant0._ZN8collider3gpu19bloom_insert_kernelEPKhPhmmi,"a",@progbits
	.sectionflags	@""
	.align	4
.nv.constant0._ZN8collider3gpu19bloom_insert_kernelEPKhPhmmi:
	.zero		932


//--------------------- .nv.constant0._ZN8collider3gpu34bloom_check_batch_optimized_kernelEPKhS2_Phmmi --------------------------
	.section	.nv.constant0._ZN8collider3gpu34bloom_check_batch_optimized_kernelEPKhS2_Phmmi,"a",@progbits
	.sectionflags	@""
	.align	4
.nv.constant0._ZN8collider3gpu34bloom_check_batch_optimized_kernelEPKhS2_Phmmi:
	.zero		940


//--------------------- .nv.constant0._ZN8collider3gpu24bloom_check_batch_kernelEPKhS2_Phmmi --------------------------
	.section	.nv.constant0._ZN8collider3gpu24bloom_check_batch_kernelEPKhS2_Phmmi,"a",@progbits
	.sectionflags	@""
	.align	4
.nv.constant0._ZN8collider3gpu24bloom_check_batch_kernelEPKhS2_Phmmi:
	.zero		940


//--------------------- SYMBOLS --------------------------

	.type		.nv.reservedSmem.offset0,@object
	.size		.nv.reservedSmem.offset0,0x4
	.type		.nv.reservedSmem.cap,@object
	.size		.nv.reservedSmem.cap,0x4
